	.headerflags	@"EF_CUDA_TEXMODE_UNIFIED EF_CUDA_64BIT_ADDRESS EF_CUDA_ACCELERATORS EF_CUDA_SM90 EF_CUDA_VIRTUAL_SM(EF_CUDA_SM90)"
	.elftype	@"ET_EXEC"


//--------------------- .nv.info                  --------------------------
	.section	.nv.info,"",@"SHT_CUDA_INFO"
	.align	4


	//----- nvinfo : EIATTR_REGCOUNT
	.align		4
        /*0000*/ 	.byte	0x04, 0x2f
        /*0002*/ 	.short	(.L_1 - .L_0)
	.align		4
.L_0:
        /*0004*/ 	.word	index@(triton_red_fused_convolution_native_group_norm_11)
        /*0008*/ 	.word	0x00000020


	//----- nvinfo : EIATTR_MIN_STACK_SIZE
	.align		4
.L_1:
        /*000c*/ 	.byte	0x04, 0x12
        /*000e*/ 	.short	(.L_3 - .L_2)
	.align		4
.L_2:
        /*0010*/ 	.word	index@(triton_red_fused_convolution_native_group_norm_11)
        /*0014*/ 	.word	0x00000000


	//----- nvinfo : EIATTR_FRAME_SIZE
	.align		4
.L_3:
        /*0018*/ 	.byte	0x04, 0x11
        /*001a*/ 	.short	(.L_5 - .L_4)
	.align		4
.L_4:
        /*001c*/ 	.word	index@(triton_red_fused_convolution_native_group_norm_11)
        /*0020*/ 	.word	0x00000000


	//----- nvinfo : EIATTR_MIN_STACK_SIZE
	.align		4
.L_5:
        /*0024*/ 	.byte	0x04, 0x12
        /*0026*/ 	.short	(.L_7 - .L_6)
	.align		4
.L_6:
        /*0028*/ 	.word	index@(triton_red_fused_convolution_native_group_norm_11)
        /*002c*/ 	.word	0x00000000
.L_7:


//--------------------- .nv.info.triton_red_fused_convolution_native_group_norm_11 --------------------------
	.section	.nv.info.triton_red_fused_convolution_native_group_norm_11,"",@"SHT_CUDA_INFO"
	.sectionflags	@""
	.align	4


	//----- nvinfo : EIATTR_CUDA_API_VERSION
	.align		4
        /*0000*/ 	.byte	0x04, 0x37
        /*0002*/ 	.short	(.L_9 - .L_8)
.L_8:
        /*0004*/ 	.word	0x0000007c


	//----- nvinfo : EIATTR_KPARAM_INFO
	.align		4
.L_9:
        /*0008*/ 	.byte	0x04, 0x17
        /*000a*/ 	.short	(.L_11 - .L_10)
.L_10:
        /*000c*/ 	.word	0x00000000
        /*0010*/ 	.short	0x0007
        /*0012*/ 	.short	0x0034
        /*0014*/ 	.byte	0x00, 0xf0, 0x11, 0x00


	//----- nvinfo : EIATTR_KPARAM_INFO
	.align		4
.L_11:
        /*0018*/ 	.byte	0x04, 0x17
        /*001a*/ 	.short	(.L_13 - .L_12)
.L_12:
        /*001c*/ 	.word	0x00000000
        /*0020*/ 	.short	0x0006
        /*0022*/ 	.short	0x0030
        /*0024*/ 	.byte	0x00, 0xf0, 0x11, 0x00


	//----- nvinfo : EIATTR_KPARAM_INFO
	.align		4
.L_13:
        /*0028*/ 	.byte	0x04, 0x17
        /*002a*/ 	.short	(.L_15 - .L_14)
.L_14:
        /*002c*/ 	.word	0x00000000
        /*0030*/ 	.short	0x0005
        /*0032*/ 	.short	0x0028
        /*0034*/ 	.byte	0x00, 0xf4, 0x21, 0x00


	//----- nvinfo : EIATTR_KPARAM_INFO
	.align		4
.L_15:
        /*0038*/ 	.byte	0x04, 0x17
        /*003a*/ 	.short	(.L_17 - .L_16)
.L_16:
        /*003c*/ 	.word	0x00000000
        /*0040*/ 	.short	0x0004
        /*0042*/ 	.short	0x0020
        /*0044*/ 	.byte	0x00, 0xf4, 0x21, 0x00


	//----- nvinfo : EIATTR_KPARAM_INFO
	.align		4
.L_17:
        /*0048*/ 	.byte	0x04, 0x17
        /*004a*/ 	.short	(.L_19 - .L_18)
.L_18:
        /*004c*/ 	.word	0x00000000
        /*0050*/ 	.short	0x0003
        /*0052*/ 	.short	0x0018
        /*0054*/ 	.byte	0x00, 0xf4, 0x21, 0x00


	//----- nvinfo : EIATTR_KPARAM_INFO
	.align		4
.L_19:
        /*0058*/ 	.byte	0x04, 0x17
        /*005a*/ 	.short	(.L_21 - .L_20)
.L_20:
        /*005c*/ 	.word	0x00000000
        /*0060*/ 	.short	0x0002
        /*0062*/ 	.short	0x0010
        /*0064*/ 	.byte	0x00, 0xf4, 0x21, 0x00


	//----- nvinfo : EIATTR_KPARAM_INFO
	.align		4
.L_21:
        /*0068*/ 	.byte	0x04, 0x17
        /*006a*/ 	.short	(.L_23 - .L_22)
.L_22:
        /*006c*/ 	.word	0x00000000
        /*0070*/ 	.short	0x0001
        /*0072*/ 	.short	0x0008
        /*0074*/ 	.byte	0x00, 0xf4, 0x21, 0x00


	//----- nvinfo : EIATTR_KPARAM_INFO
	.align		4
.L_23:
        /*0078*/ 	.byte	0x04, 0x17
        /*007a*/ 	.short	(.L_25 - .L_24)
.L_24:
        /*007c*/ 	.word	0x00000000
        /*0080*/ 	.short	0x0000
        /*0082*/ 	.short	0x0000
        /*0084*/ 	.byte	0x00, 0xf4, 0x21, 0x00


	//----- nvinfo : EIATTR_SPARSE_MMA_MASK
	.align		4
.L_25:
        /*0088*/ 	.byte	0x03, 0x50
        /*008a*/ 	.short	0x0000


	//----- nvinfo : EIATTR_MAXREG_COUNT
	.align		4
        /*008c*/ 	.byte	0x03, 0x1b
        /*008e*/ 	.short	0x0080


	//----- nvinfo : EIATTR_COOP_GROUP_MASK_REGIDS
	.align		4
        /*0090*/ 	.byte	0x04, 0x29
        /*0092*/ 	.short	(.L_27 - .L_26)


	//   ....[0]....
.L_26:
        /*0094*/ 	.word	0xffffffff


	//   ....[1]....
        /*0098*/ 	.word	0xffffffff


	//   ....[2]....
        /*009c*/ 	.word	0xffffffff


	//   ....[3]....
        /*00a0*/ 	.word	0xffffffff


	//   ....[4]....
        /*00a4*/ 	.word	0xffffffff


	//   ....[5]....
        /*00a8*/ 	.word	0xffffffff


	//   ....[6]....
        /*00ac*/ 	.word	0xffffffff


	//   ....[7]....
        /*00b0*/ 	.word	0xffffffff


	//   ....[8]....
        /*00b4*/ 	.word	0xffffffff


	//   ....[9]....
        /*00b8*/ 	.word	0xffffffff


	//   ....[10]....
        /*00bc*/ 	.word	0xffffffff


	//   ....[11]....
        /*00c0*/ 	.word	0xffffffff


	//   ....[12]....
        /*00c4*/ 	.word	0xffffffff


	//   ....[13]....
        /*00c8*/ 	.word	0xffffffff


	//   ....[14]....
        /*00cc*/ 	.word	0xffffffff


	//   ....[15]....
        /*00d0*/ 	.word	0xffffffff


	//   ....[16]....
        /*00d4*/ 	.word	0xffffffff


	//   ....[17]....
        /*00d8*/ 	.word	0xffffffff


	//   ....[18]....
        /*00dc*/ 	.word	0xffffffff


	//   ....[19]....
        /*00e0*/ 	.word	0xffffffff


	//   ....[20]....
        /*00e4*/ 	.word	0xffffffff


	//   ....[21]....
        /*00e8*/ 	.word	0xffffffff


	//----- nvinfo : EIATTR_COOP_GROUP_INSTR_OFFSETS
	.align		4
.L_27:
        /*00ec*/ 	.byte	0x04, 0x28
        /*00ee*/ 	.short	(.L_29 - .L_28)


	//   ....[0]....
.L_28:
        /*00f0*/ 	.word	0x00000f70


	//   ....[1]....
        /*00f4*/ 	.word	0x00000ff0


	//   ....[2]....
        /*00f8*/ 	.word	0x000010d0


	//   ....[3]....
        /*00fc*/ 	.word	0x00001130


	//   ....[4]....
        /*0100*/ 	.word	0x00001220


	//   ....[5]....
        /*0104*/ 	.word	0x00001280


	//   ....[6]....
        /*0108*/ 	.word	0x00001320


	//   ....[7]....
        /*010c*/ 	.word	0x00001390


	//   ....[8]....
        /*0110*/ 	.word	0x000014a0


	//   ....[9]....
        /*0114*/ 	.word	0x000014d0


	//   ....[10]....
        /*0118*/ 	.word	0x00001640


	//   ....[11]....
        /*011c*/ 	.word	0x00001650


	//   ....[12]....
        /*0120*/ 	.word	0x00001660


	//   ....[13]....
        /*0124*/ 	.word	0x000016a0


	//   ....[14]....
        /*0128*/ 	.word	0x00001790


	//   ....[15]....
        /*012c*/ 	.word	0x00001810


	//   ....[16]....
        /*0130*/ 	.word	0x00001850


	//   ....[17]....
        /*0134*/ 	.word	0x00001930


	//   ....[18]....
        /*0138*/ 	.word	0x00001970


	//   ....[19]....
        /*013c*/ 	.word	0x000019b0


	//   ....[20]....
        /*0140*/ 	.word	0x00001a80


	//   ....[21]....
        /*0144*/ 	.word	0x00001ad0


	//----- nvinfo : EIATTR_EXIT_INSTR_OFFSETS
	.align		4
.L_29:
        /*0148*/ 	.byte	0x04, 0x1c
        /*014a*/ 	.short	(.L_31 - .L_30)


	//   ....[0]....
.L_30:
        /*014c*/ 	.word	0x00001c80


	//   ....[1]....
        /*0150*/ 	.word	0x00001cd0


	//----- nvinfo : EIATTR_REQNTID
	.align		4
.L_31:
        /*0154*/ 	.byte	0x04, 0x10
        /*0156*/ 	.short	(.L_33 - .L_32)
.L_32:
        /*0158*/ 	.word	0x00000200
        /*015c*/ 	.word	0x00000001
        /*0160*/ 	.word	0x00000001


	//----- nvinfo : EIATTR_CBANK_PARAM_SIZE
	.align		4
.L_33:
        /*0164*/ 	.byte	0x03, 0x19
        /*0166*/ 	.short	0x0038


	//----- nvinfo : EIATTR_PARAM_CBANK
	.align		4
        /*0168*/ 	.byte	0x04, 0x0a
        /*016a*/ 	.short	(.L_35 - .L_34)
	.align		4
.L_34:
        /*016c*/ 	.word	index@(.nv.constant0.triton_red_fused_convolution_native_group_norm_11)
        /*0170*/ 	.short	0x0210
        /*0172*/ 	.short	0x0038


	//----- nvinfo : EIATTR_SW_WAR
	.align		4
.L_35:
        /*0174*/ 	.byte	0x04, 0x36
        /*0176*/ 	.short	(.L_37 - .L_36)
.L_36:
        /*0178*/ 	.word	0x00000008
.L_37:


//--------------------- .nv.callgraph             --------------------------
	.section	.nv.callgraph,"",@"SHT_CUDA_CALLGRAPH"
	.align	4
	.sectionentsize	8
	.align		4
        /*0000*/ 	.word	0x00000000
	.align		4
        /*0004*/ 	.word	0xffffffff
	.align		4
        /*0008*/ 	.word	0x00000000
	.align		4
        /*000c*/ 	.word	0xfffffffe
	.align		4
        /*0010*/ 	.word	0x00000000
	.align		4
        /*0014*/ 	.word	0xfffffffd
	.align		4
        /*0018*/ 	.word	0x00000000
	.align		4
        /*001c*/ 	.word	0xfffffffc


//--------------------- .text.triton_red_fused_convolution_native_group_norm_11 --------------------------
	.section	.text.triton_red_fused_convolution_native_group_norm_11,"ax",@progbits
	.sectionflags	@"SHF_BARRIERS=1"
	.align	128
        .global         triton_red_fused_convolution_native_group_norm_11
        .type           triton_red_fused_convolution_native_group_norm_11,@function
        .size           triton_red_fused_convolution_native_group_norm_11,(.L_x_1 - triton_red_fused_convolution_native_group_norm_11)
        .other          triton_red_fused_convolution_native_group_norm_11,@"STO_CUDA_ENTRY STV_DEFAULT"
triton_red_fused_convolution_native_group_norm_11:
.text.triton_red_fused_convolution_native_group_norm_11:
[----:B------:R-:W0:Y:S02]  /*0000*/  LDC R1, c[0x0][0x28] ;  /* 0x00000a00ff017b82 */ /* 0x000e240000000800 */
[----:B------:R-:W1:Y:S01]  /*0010*/  S2R R0, SR_CTAID.X ;  /* 0x0000000000007919 */ /* 0x000e620000002500 */
[----:B------:R-:W2:Y:S01]  /*0020*/  LDC.64 R24, c[0x0][0x210] ;  /* 0x00008400ff187b82 */ /* 0x000ea20000000a00 */
[----:B------:R-:W3:Y:S07]  /*0030*/  S2R R6, SR_TID.X ;  /* 0x0000000000067919 */ /* 0x000eee0000002100 */
[----:B------:R-:W4:Y:S01]  /*0040*/  LDC.64 R4, c[0x0][0x218] ;  /* 0x00008600ff047b82 */ /* 0x000f220000000a00 */
[----:B------:R-:W-:Y:S01]  /*0050*/  HFMA2.MMA R21, -RZ, RZ, 0, 0 ;  /* 0x00000000ff157435 */ /* 0x000fe200000001ff */
[----:B------:R-:W-:-:S06]  /*0060*/  ULDC.64 UR6, c[0x0][0x208] ;  /* 0x0000820000067ab9 */ /* 0x000fcc0000000a00 */
[----:B------:R-:W5:Y:S01]  /*0070*/  LDC.64 R26, c[0x0][0x220] ;  /* 0x00008800ff1a7b82 */ /* 0x000f620000000a00 */
[----:B-1----:R-:W-:Y:S02]  /*0080*/  SHF.R.S32.HI R7, RZ, 0x1f, R0 ;  /* 0x0000001fff077819 */ /* 0x002fe40000011400 */
[----:B------:R-:W-:Y:S02]  /*0090*/  ISETP.GE.AND P0, PT, R0, 0x400, PT ;  /* 0x000004000000780c */ /* 0x000fe40003f06270 */
[----:B---3--:R-:W-:Y:S02]  /*00a0*/  SHF.L.U32 R6, R6, 0x2, RZ ;  /* 0x0000000206067819 */ /* 0x008fe400000006ff */
[----:B------:R-:W-:Y:S02]  /*00b0*/  LEA.HI R9, R7, R0, RZ, 0x2 ;  /* 0x0000000007097211 */ /* 0x000fe400078f10ff */
[----:B------:R-:W-:Y:S02]  /*00c0*/  LOP3.LUT R7, R6, 0x7fc, RZ, 0xc0, !PT ;  /* 0x000007fc06077812 */ /* 0x000fe400078ec0ff */
[----:B------:R-:W-:-:S02]  /*00d0*/  SHF.R.S32.HI R6, RZ, 0x2, R9 ;  /* 0x00000002ff067819 */ /* 0x000fc40000011409 */
[----:B------:R-:W-:Y:S02]  /*00e0*/  SHF.R.S32.HI R11, RZ, 0x1f, R9 ;  /* 0x0000001fff0b7819 */ /* 0x000fe40000011409 */
[----:B------:R-:W-:Y:S02]  /*00f0*/  CS2R R8, SRZ ;  /* 0x0000000000087805 */ /* 0x000fe4000001ff00 */
[----:B------:R-:W-:Y:S02]  /*0100*/  LEA R13, R0, R7, 0xd ;  /* 0x00000007000d7211 */ /* 0x000fe400078e68ff */
[----:B------:R-:W-:Y:S02]  /*0110*/  LEA.HI R7, R11, R6, RZ, 0x6 ;  /* 0x000000060b077211 */ /* 0x000fe400078f30ff */
[----:B------:R-:W-:Y:S01]  /*0120*/  CS2R R10, SRZ ;  /* 0x00000000000a7805 */ /* 0x000fe2000001ff00 */
[----:B--2---:R-:W-:Y:S01]  /*0130*/  IMAD.WIDE R24, R13, 0x4, R24 ;  /* 0x000000040d187825 */ /* 0x004fe200078e0218 */
[----:B------:R-:W-:-:S04]  /*0140*/  LOP3.LUT R7, R7, 0xffffffc0, RZ, 0xc0, !PT ;  /* 0xffffffc007077812 */ /* 0x000fc800078ec0ff */
[----:B------:R-:W-:Y:S01]  /*0150*/  IADD3 R7, R6, -R7, RZ ;  /* 0x8000000706077210 */ /* 0x000fe20007ffe0ff */
[----:B------:R-:W2:Y:S04]  /*0160*/  @!P0 LDG.E.EF.128 R8, desc[UR6][R24.64] ;  /* 0x0000000618088981 */ /* 0x000ea8000c0e1d00 */
[----:B----4-:R-:W-:-:S05]  /*0170*/  IMAD.WIDE R14, R7, 0x4, R4 ;  /* 0x00000004070e7825 */ /* 0x010fca00078e0204 */
[----:B------:R2:W3:Y:S01]  /*0180*/  @!P0 LDG.E.EL R21, desc[UR6][R14.64] ;  /* 0x000000060e158981 */ /* 0x0004e2000c2e1900 */
[----:B------:R-:W-:Y:S02]  /*0190*/  CS2R R4, SRZ ;  /* 0x0000000000047805 */ /* 0x000fe4000001ff00 */
[----:B------:R-:W-:Y:S01]  /*01a0*/  CS2R R6, SRZ ;  /* 0x0000000000067805 */ /* 0x000fe2000001ff00 */
[----:B-----5:R-:W-:-:S05]  /*01b0*/  IMAD.WIDE R26, R13, 0x4, R26 ;  /* 0x000000040d1a7825 */ /* 0x020fca00078e021a */
[----:B------:R-:W4:Y:S01]  /*01c0*/  @!P0 LDG.E.EF.128 R4, desc[UR6][R26.64] ;  /* 0x000000061a048981 */ /* 0x000f22000c0e1d00 */
[----:B------:R-:W-:Y:S02]  /*01d0*/  CS2R R16, SRZ ;  /* 0x0000000000107805 */ /* 0x000fe4000001ff00 */
[----:B------:R-:W-:Y:S02]  /*01e0*/  CS2R R18, SRZ ;  /* 0x0000000000127805 */ /* 0x000fe4000001ff00 */
[----:B--2---:R-:W-:Y:S02]  /*01f0*/  SEL R14, R11, RZ, !P0 ;  /* 0x000000ff0b0e7207 */ /* 0x004fe40004000000 */
[----:B------:R-:W-:Y:S02]  /*0200*/  SEL R12, R8, RZ, !P0 ;  /* 0x000000ff080c7207 */ /* 0x000fe40004000000 */
[----:B------:R-:W-:Y:S02]  /*0210*/  SEL R22, R9, RZ, !P0 ;  /* 0x000000ff09167207 */ /* 0x000fe40004000000 */
[----:B------:R-:W-:-:S02]  /*0220*/  CS2R R8, SRZ ;  /* 0x0000000000087805 */ /* 0x000fc4000001ff00 */
[----:B------:R-:W-:Y:S02]  /*0230*/  SEL R28, R10, RZ, !P0 ;  /* 0x000000ff0a1c7207 */ /* 0x000fe40004000000 */
[----:B------:R-:W-:Y:S01]  /*0240*/  CS2R R10, SRZ ;  /* 0x00000000000a7805 */ /* 0x000fe2000001ff00 */
[--C-:B---3--:R-:W-:Y:S01]  /*0250*/  FADD R15, R14, R21.reuse ;  /* 0x000000150e0f7221 */ /* 0x108fe20000000000 */
[--C-:B------:R-:W-:Y:S01]  /*0260*/  FADD R13, R22, R21.reuse ;  /* 0x00000015160d7221 */ /* 0x100fe20000000000 */
[--C-:B------:R-:W-:Y:S01]  /*0270*/  FADD R14, R28, R21.reuse ;  /* 0x000000151c0e7221 */ /* 0x100fe20000000000 */
[----:B------:R-:W-:Y:S02]  /*0280*/  FADD R12, R12, R21 ;  /* 0x000000150c0c7221 */ /* 0x000fe40000000000 */
[----:B------:R-:W2:Y:S04]  /*0290*/  @!P0 LDG.E.EF.128 R8, desc[UR6][R24.64+0x2000] ;  /* 0x0020000618088981 */ /* 0x000ea8000c0e1d00 */
[----:B------:R1:W-:Y:S04]  /*02a0*/  @!P0 STG.E.128 desc[UR6][R24.64], R12 ;  /* 0x0000000c18008986 */ /* 0x0003e8000c101d06 */
[----:B------:R-:W3:Y:S01]  /*02b0*/  @!P0 LDG.E.EF.128 R16, desc[UR6][R26.64+0x2000] ;  /* 0x002000061a108981 */ /* 0x000ee2000c0e1d00 */
[----:B----4-:R-:W-:-:S02]  /*02c0*/  SEL R22, R7, RZ, !P0 ;  /* 0x000000ff07167207 */ /* 0x010fc40004000000 */
[----:B------:R-:W-:Y:S02]  /*02d0*/  SEL R7, R6, RZ, !P0 ;  /* 0x000000ff06077207 */ /* 0x000fe40004000000 */
[----:B------:R-:W-:Y:S01]  /*02e0*/  SEL R6, R5, RZ, !P0 ;  /* 0x000000ff05067207 */ /* 0x000fe20004000000 */
[----:B------:R-:W-:Y:S01]  /*02f0*/  FADD R23, R22, R15 ;  /* 0x0000000f16177221 */ /* 0x000fe20000000000 */
[----:B------:R-:W-:Y:S01]  /*0300*/  MOV R22, 0x40000000 ;  /* 0x4000000000167802 */ /* 0x000fe20000000f00 */
[----:B------:R-:W-:Y:S01]  /*0310*/  FADD R28, R7, R14 ;  /* 0x0000000e071c7221 */ /* 0x000fe20000000000 */
[----:B------:R-:W-:Y:S02]  /*0320*/  SEL R5, R4, RZ, !P0 ;  /* 0x000000ff04057207 */ /* 0x000fe40004000000 */
[----:B------:R-:W-:Y:S01]  /*0330*/  FSEL R22, R22, 1, !P0 ;  /* 0x3f80000016167808 */ /* 0x000fe20004000000 */
[----:B-1----:R-:W-:-:S03]  /*0340*/  FADD R14, R6, R13 ;  /* 0x0000000d060e7221 */ /* 0x002fc60000000000 */
[----:B------:R-:W1:Y:S01]  /*0350*/  MUFU.RCP R29, R22 ;  /* 0x00000016001d7308 */ /* 0x000e620000001000 */
[----:B------:R-:W-:Y:S01]  /*0360*/  FADD R12, R5, R12 ;  /* 0x0000000c050c7221 */ /* 0x000fe20000000000 */
[----:B------:R-:W-:Y:S02]  /*0370*/  FSEL R13, R28, RZ, !P0 ;  /* 0x000000ff1c0d7208 */ /* 0x000fe40004000000 */
[----:B--2---:R-:W-:Y:S02]  /*0380*/  SEL R6, R10, RZ, !P0 ;  /* 0x000000ff0a067207 */ /* 0x004fe40004000000 */
[----:B------:R-:W-:Y:S02]  /*0390*/  SEL R10, R9, RZ, !P0 ;  /* 0x000000ff090a7207 */ /* 0x000fe40004000000 */
[----:B------:R-:W-:Y:S01]  /*03a0*/  SEL R4, R8, RZ, !P0 ;  /* 0x000000ff08047207 */ /* 0x000fe20004000000 */
[--C-:B------:R-:W-:Y:S01]  /*03b0*/  FADD R6, R6, R21.reuse ;  /* 0x0000001506067221 */ /* 0x100fe20000000000 */
[----:B------:R-:W-:Y:S01]  /*03c0*/  SEL R7, R11, RZ, !P0 ;  /* 0x000000ff0b077207 */ /* 0x000fe20004000000 */
[--C-:B------:R-:W-:Y:S01]  /*03d0*/  FADD R5, R10, R21.reuse ;  /* 0x000000150a057221 */ /* 0x100fe20000000000 */
[----:B---3--:R-:W-:Y:S01]  /*03e0*/  SEL R9, R18, RZ, !P0 ;  /* 0x000000ff12097207 */ /* 0x008fe20004000000 */
[----:B------:R-:W-:-:S02]  /*03f0*/  FADD R4, R4, R21 ;  /* 0x0000001504047221 */ /* 0x000fc40000000000 */
[----:B------:R-:W-:Y:S02]  /*0400*/  FADD R7, R7, R21 ;  /* 0x0000001507077221 */ /* 0x000fe40000000000 */
[----:B------:R-:W-:Y:S01]  /*0410*/  FADD R10, R9, R6 ;  /* 0x00000006090a7221 */ /* 0x000fe20000000000 */
[----:B------:R-:W-:Y:S02]  /*0420*/  SEL R9, R16, RZ, !P0 ;  /* 0x000000ff10097207 */ /* 0x000fe40004000000 */
[----:B------:R-:W-:Y:S01]  /*0430*/  SEL R16, R17, RZ, !P0 ;  /* 0x000000ff11107207 */ /* 0x000fe20004000000 */
[----:B------:R-:W-:Y:S01]  /*0440*/  FADD R8, -R13, R10 ;  /* 0x0000000a0d087221 */ /* 0x000fe20000000100 */
[----:B------:R2:W-:Y:S01]  /*0450*/  @!P0 STG.E.128 desc[UR6][R24.64+0x2000], R4 ;  /* 0x0020000418008986 */ /* 0x0005e2000c101d06 */
[----:B------:R-:W-:Y:S01]  /*0460*/  FADD R28, R9, R4 ;  /* 0x00000004091c7221 */ /* 0x000fe20000000000 */
[----:B------:R-:W-:Y:S01]  /*0470*/  FSEL R9, R12, RZ, !P0 ;  /* 0x000000ff0c097208 */ /* 0x000fe20004000000 */
[----:B-1----:R-:W-:Y:S01]  /*0480*/  FFMA R13, R8, R29, R13 ;  /* 0x0000001d080d7223 */ /* 0x002fe2000000000d */
[----:B------:R-:W-:Y:S01]  /*0490*/  FADD R11, R16, R5 ;  /* 0x00000005100b7221 */ /* 0x000fe20000000000 */
[----:B------:R-:W-:-:S02]  /*04a0*/  SEL R16, R19, RZ, !P0 ;  /* 0x000000ff13107207 */ /* 0x000fc40004000000 */
[----:B------:R-:W-:Y:S01]  /*04b0*/  FADD R15, R10, -R13 ;  /* 0x8000000d0a0f7221 */ /* 0x000fe20000000000 */
[----:B------:R-:W-:Y:S01]  /*04c0*/  FSEL R19, R14, RZ, !P0 ;  /* 0x000000ff0e137208 */ /* 0x000fe20004000000 */
[----:B------:R-:W-:Y:S01]  /*04d0*/  FADD R12, -R9, R28 ;  /* 0x0000001c090c7221 */ /* 0x000fe20000000100 */
[----:B------:R-:W-:Y:S01]  /*04e0*/  FSEL R10, R23, RZ, !P0 ;  /* 0x000000ff170a7208 */ /* 0x000fe20004000000 */
[----:B------:R-:W-:Y:S01]  /*04f0*/  FADD R17, R16, R7 ;  /* 0x0000000710117221 */ /* 0x000fe20000000000 */
[----:B------:R-:W-:Y:S01]  /*0500*/  FFMA R15, R8, R15, RZ ;  /* 0x0000000f080f7223 */ /* 0x000fe200000000ff */
[----:B------:R-:W-:Y:S01]  /*0510*/  FFMA R23, R12, R29, R9 ;  /* 0x0000001d0c177223 */ /* 0x000fe20000000009 */
[----:B------:R-:W-:Y:S01]  /*0520*/  CS2R R8, SRZ ;  /* 0x0000000000087805 */ /* 0x000fe2000001ff00 */
[----:B------:R-:W-:Y:S01]  /*0530*/  FADD R18, -R10, R17 ;  /* 0x000000110a127221 */ /* 0x000fe20000000100 */
[----:B--2---:R-:W-:-:S03]  /*0540*/  FADD R4, -R19, R11 ;  /* 0x0000000b13047221 */ /* 0x004fc60000000100 */
[-C--:B------:R-:W-:Y:S01]  /*0550*/  FFMA R16, R18, R29.reuse, R10 ;  /* 0x0000001d12107223 */ /* 0x080fe2000000000a */
[----:B------:R-:W-:-:S03]  /*0560*/  FFMA R19, R4, R29, R19 ;  /* 0x0000001d04137223 */ /* 0x000fc60000000013 */
[----:B------:R-:W-:Y:S01]  /*0570*/  FADD R5, R17, -R16 ;  /* 0x8000001011057221 */ /* 0x000fe20000000000 */
[----:B------:R-:W-:Y:S01]  /*0580*/  FADD R29, R28, -R23 ;  /* 0x800000171c1d7221 */ /* 0x000fe20000000000 */
[----:B------:R-:W-:Y:S01]  /*0590*/  FADD R7, R11, -R19 ;  /* 0x800000130b077221 */ /* 0x000fe20000000000 */
[----:B------:R-:W-:Y:S01]  /*05a0*/  CS2R R10, SRZ ;  /* 0x00000000000a7805 */ /* 0x000fe2000001ff00 */
[----:B------:R-:W-:Y:S01]  /*05b0*/  FFMA R18, R18, R5, RZ ;  /* 0x0000000512127223 */ /* 0x000fe200000000ff */
[----:B------:R-:W-:Y:S01]  /*05c0*/  FFMA R12, R12, R29, RZ ;  /* 0x0000001d0c0c7223 */ /* 0x000fe200000000ff */
[----:B------:R-:W-:Y:S01]  /*05d0*/  FFMA R17, R4, R7, RZ ;  /* 0x0000000704117223 */ /* 0x000fe200000000ff */
[----:B------:R-:W-:Y:S02]  /*05e0*/  CS2R R4, SRZ ;  /* 0x0000000000047805 */ /* 0x000fe4000001ff00 */
[----:B------:R-:W-:Y:S01]  /*05f0*/  CS2R R6, SRZ ;  /* 0x0000000000067805 */ /* 0x000fe2000001ff00 */
[----:B------:R-:W2:Y:S05]  /*0600*/  @!P0 LDG.E.EF.128 R8, desc[UR6][R24.64+0x4000] ;  /* 0x0040000618088981 */ /* 0x000eaa000c0e1d00 */
[----:B------:R-:W3:Y:S01]  /*0610*/  @!P0 LDG.E.EF.128 R4, desc[UR6][R26.64+0x4000] ;  /* 0x004000061a048981 */ /* 0x000ee2000c0e1d00 */
[----:B------:R-:W-:Y:S01]  /*0620*/  FADD R22, R22, 1 ;  /* 0x3f80000016167421 */ /* 0x000fe20000000000 */
[----:B------:R-:W-:-:S02]  /*0630*/  FSEL R16, R16, RZ, !P0 ;  /* 0x000000ff10107208 */ /* 0x000fc40004000000 */
[----:B--2---:R-:W-:Y:S02]  /*0640*/  SEL R28, R11, RZ, !P0 ;  /* 0x000000ff0b1c7207 */ /* 0x004fe40004000000 */
[----:B------:R-:W-:Y:S02]  /*0650*/  SEL R10, R10, RZ, !P0 ;  /* 0x000000ff0a0a7207 */ /* 0x000fe40004000000 */
[----:B------:R-:W-:Y:S01]  /*0660*/  SEL R14, R9, RZ, !P0 ;  /* 0x000000ff090e7207 */ /* 0x000fe20004000000 */
[--C-:B------:R-:W-:Y:S01]  /*0670*/  FADD R11, R28, R21.reuse ;  /* 0x000000151c0b7221 */ /* 0x100fe20000000000 */
[----:B---3--:R-:W-:Y:S01]  /*0680*/  SEL R29, R4, RZ, !P0 ;  /* 0x000000ff041d7207 */ /* 0x008fe20004000000 */
[--C-:B------:R-:W-:Y:S01]  /*0690*/  FADD R10, R10, R21.reuse ;  /* 0x000000150a0a7221 */ /* 0x100fe20000000000 */
[----:B------:R-:W-:Y:S01]  /*06a0*/  SEL R4, R5, RZ, !P0 ;  /* 0x000000ff05047207 */ /* 0x000fe20004000000 */
[----:B------:R-:W-:Y:S01]  /*06b0*/  FADD R9, R14, R21 ;  /* 0x000000150e097221 */ /* 0x000fe20000000000 */
[----:B------:R-:W-:-:S02]  /*06c0*/  SEL R5, R6, RZ, !P0 ;  /* 0x000000ff06057207 */ /* 0x000fc40004000000 */
[----:B------:R-:W-:Y:S01]  /*06d0*/  SEL R28, R7, RZ, !P0 ;  /* 0x000000ff071c7207 */ /* 0x000fe20004000000 */
[----:B------:R-:W-:Y:S01]  /*06e0*/  FADD R4, R4, R9 ;  /* 0x0000000904047221 */ /* 0x000fe20000000000 */
[----:B------:R-:W-:Y:S01]  /*06f0*/  SEL R8, R8, RZ, !P0 ;  /* 0x000000ff08087207 */ /* 0x000fe20004000000 */
[----:B------:R-:W-:Y:S02]  /*0700*/  FADD R6, R5, R10 ;  /* 0x0000000a05067221 */ /* 0x000fe40000000000 */
[----:B------:R-:W-:Y:S01]  /*0710*/  FADD R5, R28, R11 ;  /* 0x0000000b1c057221 */ /* 0x000fe20000000000 */
[----:B------:R-:W-:Y:S01]  /*0720*/  FSEL R28, R22, 1, !P0 ;  /* 0x3f800000161c7808 */ /* 0x000fe20004000000 */
[----:B------:R-:W-:Y:S02]  /*0730*/  FADD R8, R8, R21 ;  /* 0x0000001508087221 */ /* 0x000fe40000000000 */
[----:B------:R-:W-:Y:S02]  /*0740*/  FADD R7, -R16, R5 ;  /* 0x0000000510077221 */ /* 0x000fe40000000100 */
[----:B------:R-:W-:Y:S01]  /*0750*/  FADD R14, R29, R8 ;  /* 0x000000081d0e7221 */ /* 0x000fe20000000000 */
[----:B------:R-:W1:Y:S01]  /*0760*/  MUFU.RCP R28, R28 ;  /* 0x0000001c001c7308 */ /* 0x000e620000001000 */
[----:B------:R2:W-:Y:S01]  /*0770*/  @!P0 STG.E.128 desc[UR6][R24.64+0x4000], R8 ;  /* 0x0040000818008986 */ /* 0x0005e2000c101d06 */
[----:B-1----:R-:W-:Y:S01]  /*0780*/  FFMA R16, R7, R28, R16 ;  /* 0x0000001c07107223 */ /* 0x002fe20000000010 */
[----:B--2---:R-:W-:-:S03]  /*0790*/  FSEL R8, R13, RZ, !P0 ;  /* 0x000000ff0d087208 */ /* 0x004fc60004000000 */
[----:B------:R-:W-:-:S04]  /*07a0*/  FADD R5, R5, -R16 ;  /* 0x8000001005057221 */ /* 0x000fc80000000000 */
[----:B------:R-:W-:Y:S01]  /*07b0*/  FFMA R18, R7, R5, R18 ;  /* 0x0000000507127223 */ /* 0x000fe20000000012 */
[----:B------:R-:W-:-:S04]  /*07c0*/  FADD R5, -R8, R6 ;  /* 0x0000000608057221 */ /* 0x000fc80000000100 */
[----:B------:R-:W-:Y:S01]  /*07d0*/  FFMA R13, R5, R28, R8 ;  /* 0x0000001c050d7223 */ /* 0x000fe20000000008 */
[----:B------:R-:W-:-:S03]  /*07e0*/  FSEL R8, R19, RZ, !P0 ;  /* 0x000000ff13087208 */ /* 0x000fc60004000000 */
[----:B------:R-:W-:-:S04]  /*07f0*/  FADD R6, R6, -R13 ;  /* 0x8000000d06067221 */ /* 0x000fc80000000000 */
[----:B------:R-:W-:Y:S01]  /*0800*/  FFMA R19, R5, R6, R15 ;  /* 0x0000000605137223 */ /* 0x000fe2000000000f */
[----:B------:R-:W-:Y:S01]  /*0810*/  FADD R5, -R8, R4 ;  /* 0x0000000408057221 */ /* 0x000fe20000000100 */
[----:B------:R-:W-:Y:S02]  /*0820*/  CS2R R10, SRZ ;  /* 0x00000000000a7805 */ /* 0x000fe4000001ff00 */
[----:B------:R-:W-:Y:S01]  /*0830*/  CS2R R6, SRZ ;  /* 0x0000000000067805 */ /* 0x000fe2000001ff00 */
[----:B------:R-:W-:Y:S01]  /*0840*/  FFMA R15, R5, R28, R8 ;  /* 0x0000001c050f7223 */ /* 0x000fe20000000008 */
[----:B------:R-:W-:-:S03]  /*0850*/  FSEL R8, R23, RZ, !P0 ;  /* 0x000000ff17087208 */ /* 0x000fc60004000000 */
[----:B------:R-:W-:Y:S02]  /*0860*/  FADD R4, R4, -R15 ;  /* 0x8000000f04047221 */ /* 0x000fe40000000000 */
[----:B------:R-:W-:Y:S02]  /*0870*/  FADD R29, -R8, R14 ;  /* 0x0000000e081d7221 */ /* 0x000fe40000000100 */
[----:B------:R-:W-:Y:S01]  /*0880*/  FFMA R17, R5, R4, R17 ;  /* 0x0000000405117223 */ /* 0x000fe20000000011 */
[----:B------:R-:W-:Y:S01]  /*0890*/  CS2R R4, SRZ ;  /* 0x0000000000047805 */ /* 0x000fe2000001ff00 */
[----:B------:R-:W-:Y:S01]  /*08a0*/  FFMA R23, R29, R28, R8 ;  /* 0x0000001c1d177223 */ /* 0x000fe20000000008 */
[----:B------:R-:W-:-:S04]  /*08b0*/  CS2R R8, SRZ ;  /* 0x0000000000087805 */ /* 0x000fc8000001ff00 */
[----:B------:R-:W2:Y:S04]  /*08c0*/  @!P0 LDG.E.EF.128 R4, desc[UR6][R26.64+0x6000] ;  /* 0x006000061a048981 */ /* 0x000ea8000c0e1d00 */
[----:B------:R-:W3:Y:S01]  /*08d0*/  @!P0 LDG.E.EF.128 R8, desc[UR6][R24.64+0x6000] ;  /* 0x0060000618088981 */ /* 0x000ee2000c0e1d00 */
[----:B------:R-:W-:Y:S01]  /*08e0*/  FADD R22, R22, 1 ;  /* 0x3f80000016167421 */ /* 0x000fe20000000000 */
[----:B------:R-:W-:Y:S01]  /*08f0*/  FADD R14, R14, -R23 ;  /* 0x800000170e0e7221 */ /* 0x000fe20000000000 */
[----:B------:R-:W-:Y:S01]  /*0900*/  FSEL R16, R16, RZ, !P0 ;  /* 0x000000ff10107208 */ /* 0x000fe20004000000 */
[----:B------:R-:W1:Y:S01]  /*0910*/  S2UR UR5, SR_CgaCtaId ;  /* 0x00000000000579c3 */ /* 0x000e620000008800 */
[----:B------:R-:W-:Y:S01]  /*0920*/  UMOV UR4, 0x400 ;  /* 0x0000040000047882 */ /* 0x000fe20000000000 */
[----:B------:R-:W-:Y:S01]  /*0930*/  FFMA R29, R29, R14, R12 ;  /* 0x0000000e1d1d7223 */ /* 0x000fe2000000000c */
[----:B------:R-:W-:-:S02]  /*0940*/  FSEL R12, R22, 1, !P0 ;  /* 0x3f800000160c7808 */ /* 0x000fc40004000000 */
[----:B------:R-:W-:-:S04]  /*0950*/  FSEL R22, R22, RZ, !P0 ;  /* 0x000000ff16167208 */ /* 0x000fc80004000000 */
[----:B------:R-:W4:Y:S01]  /*0960*/  MUFU.RCP R12, R12 ;  /* 0x0000000c000c7308 */ /* 0x000f220000001000 */
[----:B-1----:R-:W-:Y:S01]  /*0970*/  UPRMT UR4, UR5, 0x654, UR4 ;  /* 0x0000065405047896 */ /* 0x002fe20008000004 */
[----:B--2---:R-:W-:Y:S02]  /*0980*/  SEL R27, R6, RZ, !P0 ;  /* 0x000000ff061b7207 */ /* 0x004fe40004000000 */
[----:B------:R-:W-:Y:S02]  /*0990*/  FSEL R6, R13, RZ, !P0 ;  /* 0x000000ff0d067208 */ /* 0x000fe40004000000 */
[----:B---3--:R-:W-:Y:S02]  /*09a0*/  SEL R10, R10, RZ, !P0 ;  /* 0x000000ff0a0a7207 */ /* 0x008fe40004000000 */
[----:B------:R-:W-:Y:S02]  /*09b0*/  SEL R26, R9, RZ, !P0 ;  /* 0x000000ff091a7207 */ /* 0x000fe40004000000 */
[----:B------:R-:W-:Y:S01]  /*09c0*/  SEL R8, R8, RZ, !P0 ;  /* 0x000000ff08087207 */ /* 0x000fe20004000000 */
[----:B------:R-:W-:-:S02]  /*09d0*/  FADD R10, R10, R21 ;  /* 0x000000150a0a7221 */ /* 0x000fc40000000000 */
[--C-:B------:R-:W-:Y:S01]  /*09e0*/  FADD R9, R26, R21.reuse ;  /* 0x000000151a097221 */ /* 0x100fe20000000000 */
[----:B------:R-:W-:Y:S01]  /*09f0*/  FSEL R26, R15, RZ, !P0 ;  /* 0x000000ff0f1a7208 */ /* 0x000fe20004000000 */
[----:B------:R-:W-:Y:S01]  /*0a00*/  FADD R27, R27, R10 ;  /* 0x0000000a1b1b7221 */ /* 0x000fe20000000000 */
[----:B------:R-:W-:Y:S01]  /*0a10*/  SEL R15, R4, RZ, !P0 ;  /* 0x000000ff040f7207 */ /* 0x000fe20004000000 */
[----:B------:R-:W-:Y:S02]  /*0a20*/  FADD R8, R8, R21 ;  /* 0x0000001508087221 */ /* 0x000fe40000000000 */
[----:B------:R-:W-:-:S04]  /*0a30*/  FADD R13, -R6, R27 ;  /* 0x0000001b060d7221 */ /* 0x000fc80000000100 */
[----:B----4-:R-:W-:-:S04]  /*0a40*/  FFMA R6, R13, R12, R6 ;  /* 0x0000000c0d067223 */ /* 0x010fc80000000006 */
[----:B------:R-:W-:-:S04]  /*0a50*/  FADD R14, R27, -R6 ;  /* 0x800000061b0e7221 */ /* 0x000fc80000000000 */
[----:B------:R-:W-:Y:S01]  /*0a60*/  FFMA R19, R13, R14, R19 ;  /* 0x0000000e0d137223 */ /* 0x000fe20000000013 */
[----:B------:R-:W-:-:S05]  /*0a70*/  SEL R14, R5, RZ, !P0 ;  /* 0x000000ff050e7207 */ /* 0x000fca0004000000 */
[----:B------:R-:W-:-:S04]  /*0a80*/  FADD R14, R14, R9 ;  /* 0x000000090e0e7221 */ /* 0x000fc80000000000 */
[----:B------:R-:W-:-:S04]  /*0a90*/  FADD R5, -R26, R14 ;  /* 0x0000000e1a057221 */ /* 0x000fc80000000100 */
[----:B------:R-:W-:-:S04]  /*0aa0*/  FFMA R13, R5, R12, R26 ;  /* 0x0000000c050d7223 */ /* 0x000fc8000000001a */
[----:B------:R-:W-:-:S04]  /*0ab0*/  FADD R14, R14, -R13 ;  /* 0x8000000d0e0e7221 */ /* 0x000fc80000000000 */
[----:B------:R-:W-:Y:S01]  /*0ac0*/  FFMA R17, R5, R14, R17 ;  /* 0x0000000e05117223 */ /* 0x000fe20000000011 */
[----:B------:R-:W-:Y:S01]  /*0ad0*/  FADD R5, R22, R22 ;  /* 0x0000001616057221 */ /* 0x000fe20000000000 */
[----:B------:R-:W-:Y:S01]  /*0ae0*/  FSEL R14, R23, RZ, !P0 ;  /* 0x000000ff170e7208 */ /* 0x000fe20004000000 */
[----:B------:R-:W-:Y:S02]  /*0af0*/  FADD R23, R15, R8 ;  /* 0x000000080f177221 */ /* 0x000fe40000000000 */
[C---:B------:R-:W-:Y:S01]  /*0b00*/  FMUL R4, R5.reuse, 16777216 ;  /* 0x4b80000005047820 */ /* 0x040fe20000400000 */
[----:B------:R-:W-:Y:S01]  /*0b10*/  FSETP.GEU.AND P1, PT, R5, 1.175494350822287508e-38, PT ;  /* 0x008000000500780b */ /* 0x000fe20003f2e000 */
[----:B------:R-:W-:Y:S01]  /*0b20*/  FADD R15, -R14, R23 ;  /* 0x000000170e0f7221 */ /* 0x000fe20000000100 */
[----:B------:R-:W-:Y:S02]  /*0b30*/  FSEL R17, R17, RZ, !P0 ;  /* 0x000000ff11117208 */ /* 0x000fe40004000000 */
[----:B------:R-:W-:Y:S01]  /*0b40*/  FSEL R27, R4, R5, !P1 ;  /* 0x00000005041b7208 */ /* 0x000fe20004800000 */
[----:B------:R-:W-:-:S03]  /*0b50*/  FFMA R4, R15, R12, R14 ;  /* 0x0000000c0f047223 */ /* 0x000fc6000000000e */
[----:B------:R1:W2:Y:S01]  /*0b60*/  MUFU.RCP R14, R27 ;  /* 0x0000001b000e7308 */ /* 0x0002a20000001000 */
[----:B------:R-:W-:-:S04]  /*0b70*/  FADD R26, R23, -R4 ;  /* 0x80000004171a7221 */ /* 0x000fc80000000000 */
[----:B------:R-:W-:Y:S01]  /*0b80*/  FFMA R29, R15, R26, R29 ;  /* 0x0000001a0f1d7223 */ /* 0x000fe2000000001d */
[----:B------:R-:W-:Y:S01]  /*0b90*/  FMUL R15, R22, 16777216 ;  /* 0x4b800000160f7820 */ /* 0x000fe20000400000 */
[----:B------:R-:W-:Y:S02]  /*0ba0*/  FSEL R26, R13, RZ, !P0 ;  /* 0x000000ff0d1a7208 */ /* 0x000fe40004000000 */
[----:B-1----:R-:W-:Y:S02]  /*0bb0*/  FSEL R27, R19, RZ, !P0 ;  /* 0x000000ff131b7208 */ /* 0x002fe40004000000 */
[----:B------:R-:W-:Y:S02]  /*0bc0*/  FSEL R23, R15, R22, !P1 ;  /* 0x000000160f177208 */ /* 0x000fe40004800000 */
[----:B------:R-:W-:Y:S02]  /*0bd0*/  FSETP.NEU.AND P1, PT, R5, RZ, PT ;  /* 0x000000ff0500720b */ /* 0x000fe40003f2d000 */
[----:B------:R-:W-:Y:S01]  /*0be0*/  FSEL R28, R29, RZ, !P0 ;  /* 0x000000ff1d1c7208 */ /* 0x000fe20004000000 */
[----:B--2---:R-:W-:Y:S01]  /*0bf0*/  FMUL R14, R14, R23 ;  /* 0x000000170e0e7220 */ /* 0x004fe20000400000 */
[----:B------:R-:W-:-:S03]  /*0c00*/  FSEL R23, R4, RZ, !P0 ;  /* 0x000000ff04177208 */ /* 0x000fc60004000000 */
[----:B------:R-:W-:Y:S01]  /*0c10*/  FADD R17, R17, R28 ;  /* 0x0000001c11117221 */ /* 0x000fe20000000000 */
[----:B------:R-:W-:Y:S01]  /*0c20*/  FSEL R14, R14, RZ, P1 ;  /* 0x000000ff0e0e7208 */ /* 0x000fe20000800000 */
[----:B------:R-:W-:Y:S01]  /*0c30*/  FADD R26, -R23, R26 ;  /* 0x0000001a171a7221 */ /* 0x000fe20000000100 */
[----:B------:R-:W-:-:S03]  /*0c40*/  SEL R28, R11, RZ, !P0 ;  /* 0x000000ff0b1c7207 */ /* 0x000fc60004000000 */
[C---:B------:R-:W-:Y:S01]  /*0c50*/  FMUL R13, R26.reuse, R26 ;  /* 0x0000001a1a0d7220 */ /* 0x040fe20000400000 */
[----:B------:R-:W-:Y:S01]  /*0c60*/  FFMA R4, R26, R14, R23 ;  /* 0x0000000e1a047223 */ /* 0x000fe20000000017 */
[----:B------:R-:W-:Y:S02]  /*0c70*/  FADD R11, R28, R21 ;  /* 0x000000151c0b7221 */ /* 0x000fe40000000000 */
[C---:B------:R-:W-:Y:S01]  /*0c80*/  FMUL R23, R22.reuse, R13 ;  /* 0x0000000d16177220 */ /* 0x040fe20000400000 */
[----:B------:R-:W-:Y:S02]  /*0c90*/  FADD R13, R22, R5 ;  /* 0x00000005160d7221 */ /* 0x000fe40000000000 */
[----:B------:R-:W-:Y:S01]  /*0ca0*/  @!P0 STG.E.128 desc[UR6][R24.64+0x6000], R8 ;  /* 0x0060000818008986 */ /* 0x000fe2000c101d06 */
[----:B------:R-:W-:Y:S01]  /*0cb0*/  FFMA R14, R14, R23, R17 ;  /* 0x000000170e0e7223 */ /* 0x000fe20000000011 */
[C---:B------:R-:W-:Y:S01]  /*0cc0*/  FMUL R26, R13.reuse, 16777216 ;  /* 0x4b8000000d1a7820 */ /* 0x040fe20000400000 */
[----:B------:R-:W-:Y:S01]  /*0cd0*/  FSETP.GEU.AND P1, PT, R13, 1.175494350822287508e-38, PT ;  /* 0x008000000d00780b */ /* 0x000fe20003f2e000 */
[----:B------:R-:W-:Y:S01]  /*0ce0*/  FADD R17, R22, R13 ;  /* 0x0000000d16117221 */ /* 0x000fe20000000000 */
[----:B------:R-:W-:-:S02]  /*0cf0*/  FADD R14, R27, R14 ;  /* 0x0000000e1b0e7221 */ /* 0x000fc40000000000 */
[----:B------:R-:W-:Y:S01]  /*0d00*/  FSEL R23, R26, R13, !P1 ;  /* 0x0000000d1a177208 */ /* 0x000fe20004800000 */
[C---:B------:R-:W-:Y:S01]  /*0d10*/  FMUL R28, R17.reuse, 16777216 ;  /* 0x4b800000111c7820 */ /* 0x040fe20000400000 */
[----:B------:R-:W-:Y:S02]  /*0d20*/  FSETP.GEU.AND P2, PT, R17, 1.175494350822287508e-38, PT ;  /* 0x008000001100780b */ /* 0x000fe40003f4e000 */
[----:B------:R1:W2:Y:S01]  /*0d30*/  MUFU.RCP R21, R23 ;  /* 0x0000001700157308 */ /* 0x0002a20000001000 */
[CC--:B------:R-:W-:Y:S02]  /*0d40*/  FSEL R26, R15.reuse, R22.reuse, !P1 ;  /* 0x000000160f1a7208 */ /* 0x0c0fe40004800000 */
[----:B------:R-:W-:Y:S02]  /*0d50*/  FSEL R15, R15, R22, !P2 ;  /* 0x000000160f0f7208 */ /* 0x000fe40005000000 */
[----:B------:R-:W-:Y:S02]  /*0d60*/  FSEL R22, R28, R17, !P2 ;  /* 0x000000111c167208 */ /* 0x000fe40005000000 */
[----:B------:R-:W-:-:S02]  /*0d70*/  SEL R28, R7, RZ, !P0 ;  /* 0x000000ff071c7207 */ /* 0x000fc40004000000 */
[----:B-1----:R-:W-:Y:S02]  /*0d80*/  FSEL R23, R6, RZ, !P0 ;  /* 0x000000ff06177208 */ /* 0x002fe40004000000 */
[----:B------:R-:W1:Y:S01]  /*0d90*/  MUFU.RCP R22, R22 ;  /* 0x0000001600167308 */ /* 0x000e620000001000 */
[----:B------:R-:W-:Y:S01]  /*0da0*/  FADD R7, R28, R11 ;  /* 0x0000000b1c077221 */ /* 0x000fe20000000000 */
[----:B------:R-:W-:Y:S01]  /*0db0*/  FSETP.NEU.AND P1, PT, R13, RZ, PT ;  /* 0x000000ff0d00720b */ /* 0x000fe20003f2d000 */
[----:B------:R-:W-:Y:S01]  /*0dc0*/  FADD R19, R23, -R4 ;  /* 0x8000000417137221 */ /* 0x000fe20000000000 */
[----:B--2---:R-:W-:Y:S01]  /*0dd0*/  FMUL R26, R21, R26 ;  /* 0x0000001a151a7220 */ /* 0x004fe20000400000 */
[----:B------:R-:W-:Y:S01]  /*0de0*/  FADD R21, -R16, R7 ;  /* 0x0000000710157221 */ /* 0x000fe20000000100 */
[----:B------:R-:W-:-:S03]  /*0df0*/  FSETP.NEU.AND P2, PT, R17, RZ, PT ;  /* 0x000000ff1100720b */ /* 0x000fc60003f4d000 */
[----:B------:R-:W-:Y:S01]  /*0e00*/  FFMA R12, R21, R12, R16 ;  /* 0x0000000c150c7223 */ /* 0x000fe20000000010 */
[----:B------:R-:W-:-:S03]  /*0e10*/  FMUL R16, R19, R19 ;  /* 0x0000001313107220 */ /* 0x000fc60000400000 */
[----:B------:R-:W-:Y:S01]  /*0e20*/  FADD R6, R7, -R12 ;  /* 0x8000000c07067221 */ /* 0x000fe20000000000 */
[----:B------:R-:W-:Y:S01]  /*0e30*/  FSEL R7, R26, RZ, P1 ;  /* 0x000000ff1a077208 */ /* 0x000fe20000800000 */
[----:B-1----:R-:W-:Y:S01]  /*0e40*/  FMUL R15, R22, R15 ;  /* 0x0000000f160f7220 */ /* 0x002fe20000400000 */
[----:B------:R-:W-:Y:S01]  /*0e50*/  FMUL R16, R5, R16 ;  /* 0x0000001005107220 */ /* 0x000fe20000400000 */
[----:B------:R-:W-:Y:S01]  /*0e60*/  FFMA R18, R21, R6, R18 ;  /* 0x0000000615127223 */ /* 0x000fe20000000012 */
[----:B------:R-:W-:Y:S01]  /*0e70*/  FADD R6, R17, R17 ;  /* 0x0000001111067221 */ /* 0x000fe20000000000 */
[----:B------:R-:W-:Y:S01]  /*0e80*/  FFMA R4, R19, R7, R4 ;  /* 0x0000000713047223 */ /* 0x000fe20000000004 */
[----:B------:R-:W-:Y:S01]  /*0e90*/  FSEL R19, R12, RZ, !P0 ;  /* 0x000000ff0c137208 */ /* 0x000fe20004000000 */
[----:B------:R-:W-:Y:S01]  /*0ea0*/  FFMA R14, R7, R16, R14 ;  /* 0x00000010070e7223 */ /* 0x000fe2000000000e */
[C---:B------:R-:W-:Y:S01]  /*0eb0*/  FMUL R5, R6.reuse, 0.25 ;  /* 0x3e80000006057820 */ /* 0x040fe20000400000 */
[----:B------:R-:W-:-:S02]  /*0ec0*/  FSETP.GEU.AND P3, PT, |R6|, 1.175494350822287508e-38, PT ;  /* 0x008000000600780b */ /* 0x000fc40003f6e200 */
[----:B------:R-:W-:Y:S01]  /*0ed0*/  FSETP.GT.AND P1, PT, |R6|, 8.50705917302346158658e+37, PT ;  /* 0x7e8000000600780b */ /* 0x000fe20003f24200 */
[--C-:B------:R-:W-:Y:S01]  /*0ee0*/  FADD R19, R19, -R4.reuse ;  /* 0x8000000413137221 */ /* 0x100fe20000000000 */
[----:B------:R-:W-:Y:S02]  /*0ef0*/  FSEL R15, R15, RZ, P2 ;  /* 0x000000ff0f0f7208 */ /* 0x000fe40001000000 */
[----:B------:R-:W-:Y:S02]  /*0f00*/  FSEL R16, R5, R6, P1 ;  /* 0x0000000605107208 */ /* 0x000fe40000800000 */
[----:B------:R-:W-:Y:S01]  /*0f10*/  FSEL R21, R18, RZ, !P0 ;  /* 0x000000ff12157208 */ /* 0x000fe20004000000 */
[C---:B------:R-:W-:Y:S01]  /*0f20*/  FFMA R7, R19.reuse, R15, R4 ;  /* 0x0000000f13077223 */ /* 0x040fe20000000004 */
[----:B------:R-:W-:Y:S01]  /*0f30*/  FMUL R4, R19, R19 ;  /* 0x0000001313047220 */ /* 0x000fe20000400000 */
[----:B------:R-:W-:Y:S01]  /*0f40*/  FMUL R18, R17, 0.25 ;  /* 0x3e80000011127820 */ /* 0x000fe20000400000 */
[----:B------:R-:W-:Y:S01]  /*0f50*/  FSETP.NEU.AND P2, PT, R6, RZ, PT ;  /* 0x000000ff0600720b */ /* 0x000fe20003f4d000 */
[----:B------:R-:W-:Y:S01]  /*0f60*/  @!P3 FMUL R16, R16, 16777216 ;  /* 0x4b8000001010b820 */ /* 0x000fe20000400000 */
[----:B------:R-:W1:Y:S01]  /*0f70*/  SHFL.BFLY PT, R12, R7, 0x10, 0x1f ;  /* 0x0e001f00070c7f89 */ /* 0x000e6200000e0000 */
[----:B------:R-:W-:Y:S01]  /*0f80*/  FADD R14, R21, R14 ;  /* 0x0000000e150e7221 */ /* 0x000fe20000000000 */
[----:B------:R-:W-:Y:S01]  /*0f90*/  FMUL R4, R13, R4 ;  /* 0x000000040d047220 */ /* 0x000fe20000400000 */
[----:B------:R-:W-:-:S02]  /*0fa0*/  FSEL R13, R18, R17, P1 ;  /* 0x00000011120d7208 */ /* 0x000fc40000800000 */
[----:B------:R-:W2:Y:S01]  /*0fb0*/  MUFU.RCP R16, R16 ;  /* 0x0000001000107308 */ /* 0x000ea20000001000 */
[----:B------:R-:W-:Y:S01]  /*0fc0*/  FFMA R15, R15, R4, R14 ;  /* 0x000000040f0f7223 */ /* 0x000fe2000000000e */
[----:B------:R-:W-:Y:S01]  /*0fd0*/  FADD R4, R6, R6 ;  /* 0x0000000606047221 */ /* 0x000fe20000000000 */
[----:B------:R-:W-:-:S03]  /*0fe0*/  @!P3 FMUL R13, R13, 16777216 ;  /* 0x4b8000000d0db820 */ /* 0x000fc60000400000 */
[----:B------:R-:W3:Y:S01]  /*0ff0*/  SHFL.BFLY PT, R14, R15, 0x10, 0x1f ;  /* 0x0e001f000f0e7f89 */ /* 0x000ee200000e0000 */
[C---:B------:R-:W-:Y:S02]  /*1000*/  FSETP.GEU.AND P3, PT, |R4|.reuse, 1.175494350822287508e-38, PT ;  /* 0x008000000400780b */ /* 0x040fe40003f6e200 */
[----:B------:R-:W-:Y:S01]  /*1010*/  FSETP.GT.AND P1, PT, |R4|, 8.50705917302346158658e+37, PT ;  /* 0x7e8000000400780b */ /* 0x000fe20003f24200 */
[----:B--2---:R-:W-:Y:S01]  /*1020*/  FMUL R18, R16, R13 ;  /* 0x0000000d10127220 */ /* 0x004fe20000400000 */
[----:B------:R-:W-:Y:S01]  /*1030*/  FMUL R13, R4, 0.25 ;  /* 0x3e800000040d7820 */ /* 0x000fe20000400000 */
[----:B-1----:R-:W-:-:S03]  /*1040*/  FADD R12, -R7, R12 ;  /* 0x0000000c070c7221 */ /* 0x002fc60000000100 */
[----:B------:R-:W-:Y:S02]  /*1050*/  FSEL R18, R18, RZ, P2 ;  /* 0x000000ff12127208 */ /* 0x000fe40001000000 */
[----:B------:R-:W-:Y:S02]  /*1060*/  FSEL R19, R13, R4, P1 ;  /* 0x000000040d137208 */ /* 0x000fe40000800000 */
[----:B------:R-:W-:Y:S01]  /*1070*/  FSETP.NEU.AND P2, PT, R4, RZ, PT ;  /* 0x000000ff0400720b */ /* 0x000fe20003f4d000 */
[C---:B------:R-:W-:Y:S01]  /*1080*/  FFMA R7, R12.reuse, R18, R7 ;  /* 0x000000120c077223 */ /* 0x040fe20000000007 */
[----:B------:R-:W-:Y:S01]  /*1090*/  FMUL R12, R12, R12 ;  /* 0x0000000c0c0c7220 */ /* 0x000fe20000400000 */
[----:B------:R-:W-:-:S03]  /*10a0*/  @!P3 FMUL R19, R19, 16777216 ;  /* 0x4b8000001313b820 */ /* 0x000fc60000400000 */
[----:B------:R-:W-:Y:S01]  /*10b0*/  FMUL R17, R17, R12 ;  /* 0x0000000c11117220 */ /* 0x000fe20000400000 */
[----:B---3--:R-:W-:Y:S01]  /*10c0*/  FADD R15, R15, R14 ;  /* 0x0000000e0f0f7221 */ /* 0x008fe20000000000 */
[----:B------:R-:W1:Y:S01]  /*10d0*/  SHFL.BFLY PT, R12, R7, 0x8, 0x1f ;  /* 0x0d001f00070c7f89 */ /* 0x000e6200000e0000 */
[----:B------:R-:W2:Y:S01]  /*10e0*/  MUFU.RCP R19, R19 ;  /* 0x0000001300137308 */ /* 0x000ea20000001000 */
[----:B------:R-:W-:Y:S01]  /*10f0*/  FSEL R14, R5, R6, P1 ;  /* 0x00000006050e7208 */ /* 0x000fe20000800000 */
[----:B------:R-:W-:Y:S01]  /*1100*/  FFMA R15, R18, R17, R15 ;  /* 0x00000011120f7223 */ /* 0x000fe2000000000f */
[----:B------:R-:W-:-:S03]  /*1110*/  FADD R5, R4, R4 ;  /* 0x0000000404057221 */ /* 0x000fc60000000000 */
[----:B------:R-:W-:Y:S01]  /*1120*/  @!P3 FMUL R14, R14, 16777216 ;  /* 0x4b8000000e0eb820 */ /* 0x000fe20000400000 */
[----:B------:R-:W3:Y:S01]  /*1130*/  SHFL.BFLY PT, R16, R15, 0x8, 0x1f ;  /* 0x0d001f000f107f89 */ /* 0x000ee200000e0000 */
[C---:B------:R-:W-:Y:S02]  /*1140*/  FSETP.GEU.AND P3, PT, |R5|.reuse, 1.175494350822287508e-38, PT ;  /* 0x008000000500780b */ /* 0x040fe40003f6e200 */
[----:B------:R-:W-:-:S04]  /*1150*/  FSETP.GT.AND P1, PT, |R5|, 8.50705917302346158658e+37, PT ;  /* 0x7e8000000500780b */ /* 0x000fc80003f24200 */
[----:B------:R-:W-:Y:S01]  /*1160*/  FSEL R13, R13, R4, P1 ;  /* 0x000000040d0d7208 */ /* 0x000fe20000800000 */
[----:B--2---:R-:W-:Y:S01]  /*1170*/  FMUL R17, R19, R14 ;  /* 0x0000000e13117220 */ /* 0x004fe20000400000 */
[----:B------:R-:W-:-:S04]  /*1180*/  FMUL R14, R5, 0.25 ;  /* 0x3e800000050e7820 */ /* 0x000fc80000400000 */
[----:B------:R-:W-:Y:S01]  /*1190*/  FSEL R17, R17, RZ, P2 ;  /* 0x000000ff11117208 */ /* 0x000fe20001000000 */
[----:B------:R-:W-:Y:S01]  /*11a0*/  @!P3 FMUL R13, R13, 16777216 ;  /* 0x4b8000000d0db820 */ /* 0x000fe20000400000 */
[----:B------:R-:W-:Y:S01]  /*11b0*/  FSEL R18, R14, R5, P1 ;  /* 0x000000050e127208 */ /* 0x000fe20000800000 */
[----:B-1----:R-:W-:Y:S01]  /*11c0*/  FADD R12, -R7, R12 ;  /* 0x0000000c070c7221 */ /* 0x002fe20000000100 */
[----:B------:R-:W-:-:S03]  /*11d0*/  FSETP.NEU.AND P1, PT, R5, RZ, PT ;  /* 0x000000ff0500720b */ /* 0x000fc60003f2d000 */
[C---:B------:R-:W-:Y:S01]  /*11e0*/  FFMA R7, R12.reuse, R17, R7 ;  /* 0x000000110c077223 */ /* 0x040fe20000000007 */
[----:B------:R-:W-:Y:S01]  /*11f0*/  FMUL R19, R12, R12 ;  /* 0x0000000c0c137220 */ /* 0x000fe20000400000 */
[----:B------:R-:W-:Y:S01]  /*1200*/  @!P3 FMUL R18, R18, 16777216 ;  /* 0x4b8000001212b820 */ /* 0x000fe20000400000 */
[----:B---3--:R-:W-:Y:S02]  /*1210*/  FADD R16, R15, R16 ;  /* 0x000000100f107221 */ /* 0x008fe40000000000 */
[----:B------:R-:W1:Y:S01]  /*1220*/  SHFL.BFLY PT, R12, R7, 0x4, 0x1f ;  /* 0x0c801f00070c7f89 */ /* 0x000e6200000e0000 */
[----:B------:R-:W-:Y:S01]  /*1230*/  FMUL R19, R6, R19 ;  /* 0x0000001306137220 */ /* 0x000fe20000400000 */
[----:B------:R-:W-:Y:S01]  /*1240*/  FADD R6, R5, R5 ;  /* 0x0000000505067221 */ /* 0x000fe20000000000 */
[----:B------:R-:W2:Y:S02]  /*1250*/  MUFU.RCP R18, R18 ;  /* 0x0000001200127308 */ /* 0x000ea40000001000 */
[----:B------:R-:W-:-:S02]  /*1260*/  FFMA R16, R17, R19, R16 ;  /* 0x0000001311107223 */ /* 0x000fc40000000010 */
[----:B------:R-:W-:-:S03]  /*1270*/  FSETP.GEU.AND P2, PT, |R6|, 1.175494350822287508e-38, PT ;  /* 0x008000000600780b */ /* 0x000fc60003f4e200 */
[----:B------:R-:W3:Y:S01]  /*1280*/  SHFL.BFLY PT, R15, R16, 0x4, 0x1f ;  /* 0x0c801f00100f7f89 */ /* 0x000ee200000e0000 */
[----:B--2---:R-:W-:-:S05]  /*1290*/  FMUL R13, R18, R13 ;  /* 0x0000000d120d7220 */ /* 0x004fca0000400000 */
[----:B------:R-:W-:Y:S01]  /*12a0*/  FSEL R17, R13, RZ, P1 ;  /* 0x000000ff0d117208 */ /* 0x000fe20000800000 */
[----:B-1----:R-:W-:Y:S01]  /*12b0*/  FADD R12, -R7, R12 ;  /* 0x0000000c070c7221 */ /* 0x002fe20000000100 */
[----:B------:R-:W-:-:S03]  /*12c0*/  FSETP.GT.AND P1, PT, |R6|, 8.50705917302346158658e+37, PT ;  /* 0x7e8000000600780b */ /* 0x000fc60003f24200 */
[C---:B------:R-:W-:Y:S01]  /*12d0*/  FMUL R13, R12.reuse, R12 ;  /* 0x0000000c0c0d7220 */ /* 0x040fe20000400000 */
[----:B------:R-:W-:-:S03]  /*12e0*/  FFMA R7, R12, R17, R7 ;  /* 0x000000110c077223 */ /* 0x000fc60000000007 */
[----:B------:R-:W-:Y:S01]  /*12f0*/  FMUL R4, R4, R13 ;  /* 0x0000000d04047220 */ /* 0x000fe20000400000 */
[----:B------:R-:W-:Y:S01]  /*1300*/  FMUL R13, R6, 0.25 ;  /* 0x3e800000060d7820 */ /* 0x000fe20000400000 */
[----:B---3--:R-:W-:Y:S01]  /*1310*/  FADD R16, R16, R15 ;  /* 0x0000000f10107221 */ /* 0x008fe20000000000 */
[----:B------:R-:W1:Y:S03]  /*1320*/  SHFL.BFLY PT, R12, R7, 0x2, 0x1f ;  /* 0x0c401f00070c7f89 */ /* 0x000e6600000e0000 */
[----:B------:R-:W-:Y:S01]  /*1330*/  FSEL R18, R13, R6, P1 ;  /* 0x000000060d127208 */ /* 0x000fe20000800000 */
[----:B------:R-:W-:Y:S01]  /*1340*/  FFMA R16, R17, R4, R16 ;  /* 0x0000000411107223 */ /* 0x000fe20000000010 */
[----:B------:R-:W-:Y:S01]  /*1350*/  FSEL R17, R14, R5, P1 ;  /* 0x000000050e117208 */ /* 0x000fe20000800000 */
[C---:B------:R-:W-:Y:S01]  /*1360*/  FADD R4, R6.reuse, R6 ;  /* 0x0000000606047221 */ /* 0x040fe20000000000 */
[----:B------:R-:W-:Y:S01]  /*1370*/  FSETP.NEU.AND P1, PT, R6, RZ, PT ;  /* 0x000000ff0600720b */ /* 0x000fe20003f2d000 */
[----:B------:R-:W-:Y:S01]  /*1380*/  @!P2 FMUL R18, R18, 16777216 ;  /* 0x4b8000001212a820 */ /* 0x000fe20000400000 */
[----:B------:R-:W2:Y:S01]  /*1390*/  SHFL.BFLY PT, R15, R16, 0x2, 0x1f ;  /* 0x0c401f00100f7f89 */ /* 0x000ea200000e0000 */
[----:B------:R-:W-:Y:S01]  /*13a0*/  @!P2 FMUL R17, R17, 16777216 ;  /* 0x4b8000001111a820 */ /* 0x000fe20000400000 */
[----:B------:R-:W-:-:S03]  /*13b0*/  FSETP.GEU.AND P2, PT, |R4|, 1.175494350822287508e-38, PT ;  /* 0x008000000400780b */ /* 0x000fc60003f4e200 */
[----:B------:R-:W3:Y:S01]  /*13c0*/  MUFU.RCP R18, R18 ;  /* 0x0000001200127308 */ /* 0x000ee20000001000 */
[----:B-1----:R-:W-:-:S04]  /*13d0*/  FADD R12, -R7, R12 ;  /* 0x0000000c070c7221 */ /* 0x002fc80000000100 */
[----:B------:R-:W-:Y:S01]  /*13e0*/  FMUL R14, R12, R12 ;  /* 0x0000000c0c0e7220 */ /* 0x000fe20000400000 */
[----:B---3--:R-:W-:-:S03]  /*13f0*/  FMUL R17, R18, R17 ;  /* 0x0000001112117220 */ /* 0x008fc60000400000 */
[----:B------:R-:W-:Y:S01]  /*1400*/  FMUL R5, R5, R14 ;  /* 0x0000000e05057220 */ /* 0x000fe20000400000 */
[----:B--2---:R-:W-:Y:S01]  /*1410*/  FADD R16, R16, R15 ;  /* 0x0000000f10107221 */ /* 0x004fe20000000000 */
[----:B------:R-:W-:Y:S01]  /*1420*/  FSEL R17, R17, RZ, P1 ;  /* 0x000000ff11117208 */ /* 0x000fe20000800000 */
[C---:B------:R-:W-:Y:S01]  /*1430*/  FMUL R15, R4.reuse, 0.25 ;  /* 0x3e800000040f7820 */ /* 0x040fe20000400000 */
[----:B------:R-:W-:Y:S01]  /*1440*/  FSETP.GT.AND P1, PT, |R4|, 8.50705917302346158658e+37, PT ;  /* 0x7e8000000400780b */ /* 0x000fe20003f24200 */
[----:B------:R-:W1:Y:S02]  /*1450*/  S2R R14, SR_TID.X ;  /* 0x00000000000e7919 */ /* 0x000e640000002100 */
[----:B------:R-:W-:Y:S01]  /*1460*/  FFMA R7, R12, R17, R7 ;  /* 0x000000110c077223 */ /* 0x000fe20000000007 */
[----:B------:R-:W-:Y:S01]  /*1470*/  FFMA R5, R17, R5, R16 ;  /* 0x0000000511057223 */ /* 0x000fe20000000010 */
[----:B------:R-:W-:Y:S02]  /*1480*/  FSEL R15, R15, R4, P1 ;  /* 0x000000040f0f7208 */ /* 0x000fe40000800000 */
[----:B------:R-:W-:Y:S01]  /*1490*/  FSEL R18, R13, R6, P1 ;  /* 0x000000060d127208 */ /* 0x000fe20000800000 */
[----:B------:R-:W2:Y:S01]  /*14a0*/  SHFL.BFLY PT, R12, R7, 0x1, 0x1f ;  /* 0x0c201f00070c7f89 */ /* 0x000ea200000e0000 */
[----:B------:R-:W-:Y:S01]  /*14b0*/  FSETP.NEU.AND P1, PT, R4, RZ, PT ;  /* 0x000000ff0400720b */ /* 0x000fe20003f2d000 */
[----:B------:R-:W-:-:S02]  /*14c0*/  @!P2 FMUL R15, R15, 16777216 ;  /* 0x4b8000000f0fa820 */ /* 0x000fc40000400000 */
[----:B------:R-:W3:Y:S01]  /*14d0*/  SHFL.BFLY PT, R16, R5, 0x1, 0x1f ;  /* 0x0c201f0005107f89 */ /* 0x000ee200000e0000 */
[----:B------:R-:W-:-:S03]  /*14e0*/  @!P2 FMUL R18, R18, 16777216 ;  /* 0x4b8000001212a820 */ /* 0x000fc60000400000 */
[----:B------:R-:W4:Y:S02]  /*14f0*/  MUFU.RCP R15, R15 ;  /* 0x0000000f000f7308 */ /* 0x000f240000001000 */
[----:B----4-:R-:W-:Y:S01]  /*1500*/  FMUL R18, R15, R18 ;  /* 0x000000120f127220 */ /* 0x010fe20000400000 */
[----:B--2---:R-:W-:Y:S01]  /*1510*/  FADD R12, -R7, R12 ;  /* 0x0000000c070c7221 */ /* 0x004fe20000000100 */
[----:B-1----:R-:W-:Y:S02]  /*1520*/  LOP3.LUT P2, RZ, R14, 0x1f, RZ, 0xc0, !PT ;  /* 0x0000001f0eff7812 */ /* 0x002fe4000784c0ff */
[----:B------:R-:W-:Y:S01]  /*1530*/  SHF.R.U32.HI R15, RZ, 0x3, R14 ;  /* 0x00000003ff0f7819 */ /* 0x000fe2000001160e */
[----:B---3--:R-:W-:Y:S01]  /*1540*/  FADD R13, R5, R16 ;  /* 0x00000010050d7221 */ /* 0x008fe20000000000 */
[----:B------:R-:W-:Y:S01]  /*1550*/  FMUL R5, R12, R12 ;  /* 0x0000000c0c057220 */ /* 0x000fe20000400000 */
[----:B------:R-:W-:Y:S02]  /*1560*/  FSEL R18, R18, RZ, P1 ;  /* 0x000000ff12127208 */ /* 0x000fe40000800000 */
[----:B------:R-:W-:Y:S01]  /*1570*/  LOP3.LUT R15, R15, 0x3c, RZ, 0xc0, !PT ;  /* 0x0000003c0f0f7812 */ /* 0x000fe200078ec0ff */
[----:B------:R-:W-:Y:S01]  /*1580*/  FMUL R5, R6, R5 ;  /* 0x0000000506057220 */ /* 0x000fe20000400000 */
[----:B------:R-:W-:Y:S01]  /*1590*/  ISETP.GE.AND P3, PT, R14, 0x10, PT ;  /* 0x000000100e00780c */ /* 0x000fe20003f66270 */
[----:B------:R-:W-:-:S02]  /*15a0*/  FFMA R16, R12, R18, R7 ;  /* 0x000000120c107223 */ /* 0x000fc40000000007 */
[----:B------:R-:W-:Y:S01]  /*15b0*/  FFMA R18, R18, R5, R13 ;  /* 0x0000000512127223 */ /* 0x000fe2000000000d */
[----:B------:R-:W-:Y:S01]  /*15c0*/  @!P2 STS [R15+UR4+0x80], R4 ;  /* 0x000080040f00a988 */ /* 0x000fe20008000804 */
[----:B------:R-:W-:-:S03]  /*15d0*/  SHF.L.U32 R5, R14, 0x2, RZ ;  /* 0x000000020e057819 */ /* 0x000fc600000006ff */
[----:B------:R-:W-:Y:S04]  /*15e0*/  @!P2 STS [R15+UR4], R16 ;  /* 0x000000100f00a988 */ /* 0x000fe80008000804 */
[----:B------:R-:W-:Y:S01]  /*15f0*/  @!P2 STS [R15+UR4+0x40], R18 ;  /* 0x000040120f00a988 */ /* 0x000fe20008000804 */
[----:B------:R-:W-:Y:S06]  /*1600*/  BAR.SYNC.DEFER_BLOCKING 0x0 ;  /* 0x0000000000007b1d */ /* 0x000fec0000010000 */
[----:B------:R-:W1:Y:S04]  /*1610*/  @!P3 LDS R3, [R5+UR4+0x80] ;  /* 0x000080040503b984 */ /* 0x000e680008000800 */
[----:B------:R-:W2:Y:S04]  /*1620*/  @!P3 LDS R2, [R5+UR4] ;  /* 0x000000040502b984 */ /* 0x000ea80008000800 */
[----:B------:R-:W3:Y:S04]  /*1630*/  @!P3 LDS R20, [R5+UR4+0x40] ;  /* 0x000040040514b984 */ /* 0x000ee80008000800 */
[----:B-1----:R-:W1:Y:S04]  /*1640*/  SHFL.BFLY PT, R12, R3, 0x8, 0x1f ;  /* 0x0d001f00030c7f89 */ /* 0x002e6800000e0000 */
[----:B--2---:R-:W-:Y:S04]  /*1650*/  SHFL.BFLY PT, R9, R2, 0x8, 0x1f ;  /* 0x0d001f0002097f89 */ /* 0x004fe800000e0000 */
[----:B---3--:R-:W2:Y:S01]  /*1660*/  SHFL.BFLY PT, R11, R20, 0x8, 0x1f ;  /* 0x0d001f00140b7f89 */ /* 0x008ea200000e0000 */
[----:B-1----:R-:W-:-:S04]  /*1670*/  FADD R6, R3, R12 ;  /* 0x0000000c03067221 */ /* 0x002fc80000000000 */
[C---:B------:R-:W-:Y:S01]  /*1680*/  FMUL R13, R6.reuse, 0.25 ;  /* 0x3e800000060d7820 */ /* 0x040fe20000400000 */
[C---:B------:R-:W-:Y:S01]  /*1690*/  FSETP.GEU.AND P1, PT, |R6|.reuse, 1.175494350822287508e-38, PT ;  /* 0x008000000600780b */ /* 0x040fe20003f2e200 */
[----:B------:R-:W1:Y:S01]  /*16a0*/  SHFL.BFLY PT, R7, R6, 0x4, 0x1f ;  /* 0x0c801f0006077f89 */ /* 0x000e6200000e0000 */
[----:B------:R-:W-:Y:S01]  /*16b0*/  FSETP.GT.AND P0, PT, |R6|, 8.50705917302346158658e+37, PT ;  /* 0x7e8000000600780b */ /* 0x000fe20003f04200 */
[----:B--2---:R-:W-:-:S03]  /*16c0*/  FADD R11, R20, R11 ;  /* 0x0000000b140b7221 */ /* 0x004fc60000000000 */
[----:B------:R-:W-:-:S07]  /*16d0*/  FSEL R8, R13, R6, P0 ;  /* 0x000000060d087208 */ /* 0x000fce0000000000 */
[----:B------:R-:W-:Y:S02]  /*16e0*/  @!P1 FMUL R8, R8, 16777216 ;  /* 0x4b80000008089820 */ /* 0x000fe40000400000 */
[----:B------:R-:W-:Y:S02]  /*16f0*/  @P0 FMUL R12, R12, 0.25 ;  /* 0x3e8000000c0c0820 */ /* 0x000fe40000400000 */
[----:B------:R-:W2:Y:S02]  /*1700*/  MUFU.RCP R13, R8 ;  /* 0x00000008000d7308 */ /* 0x000ea40000001000 */
[----:B------:R-:W-:Y:S01]  /*1710*/  @!P1 FMUL R12, R12, 16777216 ;  /* 0x4b8000000c0c9820 */ /* 0x000fe20000400000 */
[C---:B------:R-:W-:Y:S01]  /*1720*/  FSETP.NEU.AND P1, PT, R6.reuse, RZ, PT ;  /* 0x000000ff0600720b */ /* 0x040fe20003f2d000 */
[----:B-1----:R-:W-:-:S04]  /*1730*/  FADD R4, R6, R7 ;  /* 0x0000000706047221 */ /* 0x002fc80000000000 */
[C---:B------:R-:W-:Y:S01]  /*1740*/  FMUL R15, R4.reuse, 0.25 ;  /* 0x3e800000040f7820 */ /* 0x040fe20000400000 */
[----:B------:R-:W-:Y:S01]  /*1750*/  FSETP.GEU.AND P2, PT, |R4|, 1.175494350822287508e-38, PT ;  /* 0x008000000400780b */ /* 0x000fe20003f4e200 */
[----:B--2---:R-:W-:Y:S01]  /*1760*/  FMUL R12, R13, R12 ;  /* 0x0000000c0d0c7220 */ /* 0x004fe20000400000 */
[----:B------:R-:W-:Y:S01]  /*1770*/  FADD R13, -R2, R9 ;  /* 0x00000009020d7221 */ /* 0x000fe20000000100 */
[----:B------:R-:W-:Y:S01]  /*1780*/  FSETP.GT.AND P0, PT, |R4|, 8.50705917302346158658e+37, PT ;  /* 0x7e8000000400780b */ /* 0x000fe20003f04200 */
[----:B------:R-:W1:Y:S02]  /*1790*/  SHFL.BFLY PT, R9, R4, 0x2, 0x1f ;  /* 0x0c401f0004097f89 */ /* 0x000e6400000e0000 */
[----:B------:R-:W-:Y:S01]  /*17a0*/  FSEL R12, R12, RZ, P1 ;  /* 0x000000ff0c0c7208 */ /* 0x000fe20000800000 */
[----:B------:R-:W-:Y:S01]  /*17b0*/  FMUL R8, R13, R13 ;  /* 0x0000000d0d087220 */ /* 0x000fe20000400000 */
[----:B------:R-:W-:Y:S02]  /*17c0*/  FSEL R15, R15, R4, P0 ;  /* 0x000000040f0f7208 */ /* 0x000fe40000000000 */
[----:B------:R-:W-:Y:S01]  /*17d0*/  FSETP.NEU.AND P1, PT, R4, RZ, PT ;  /* 0x000000ff0400720b */ /* 0x000fe20003f2d000 */
[----:B------:R-:W-:Y:S01]  /*17e0*/  FFMA R13, R13, R12, R2 ;  /* 0x0000000c0d0d7223 */ /* 0x000fe20000000002 */
[----:B------:R-:W-:Y:S01]  /*17f0*/  FMUL R8, R3, R8 ;  /* 0x0000000803087220 */ /* 0x000fe20000400000 */
[----:B------:R-:W-:-:S03]  /*1800*/  @!P2 FMUL R15, R15, 16777216 ;  /* 0x4b8000000f0fa820 */ /* 0x000fc60000400000 */
[----:B------:R-:W2:Y:S01]  /*1810*/  SHFL.BFLY PT, R10, R13, 0x4, 0x1f ;  /* 0x0c801f000d0a7f89 */ /* 0x000ea200000e0000 */
[----:B------:R-:W-:Y:S01]  /*1820*/  FFMA R8, R12, R8, R11 ;  /* 0x000000080c087223 */ /* 0x000fe2000000000b */
[----:B------:R-:W-:Y:S01]  /*1830*/  @P0 FMUL R7, R7, 0.25 ;  /* 0x3e80000007070820 */ /* 0x000fe20000400000 */
[----:B------:R-:W3:Y:S03]  /*1840*/  MUFU.RCP R12, R15 ;  /* 0x0000000f000c7308 */ /* 0x000ee60000001000 */
[----:B------:R-:W4:Y:S01]  /*1850*/  SHFL.BFLY PT, R3, R8, 0x4, 0x1f ;  /* 0x0c801f0008037f89 */ /* 0x000f2200000e0000 */
[----:B------:R-:W-:Y:S01]  /*1860*/  @!P2 FMUL R7, R7, 16777216 ;  /* 0x4b8000000707a820 */ /* 0x000fe20000400000 */
[----:B-1----:R-:W-:-:S05]  /*1870*/  FADD R2, R4, R9 ;  /* 0x0000000904027221 */ /* 0x002fca0000000000 */
[----:B------:R-:W-:Y:S01]  /*1880*/  FSETP.GEU.AND P2, PT, |R2|, 1.175494350822287508e-38, PT ;  /* 0x008000000200780b */ /* 0x000fe20003f4e200 */
[----:B---3--:R-:W-:Y:S01]  /*1890*/  FMUL R12, R12, R7 ;  /* 0x000000070c0c7220 */ /* 0x008fe20000400000 */
[C---:B------:R-:W-:Y:S01]  /*18a0*/  FMUL R7, R2.reuse, 0.25 ;  /* 0x3e80000002077820 */ /* 0x040fe20000400000 */
[----:B------:R-:W-:-:S03]  /*18b0*/  FSETP.GT.AND P0, PT, |R2|, 8.50705917302346158658e+37, PT ;  /* 0x7e8000000200780b */ /* 0x000fc60003f04200 */
[----:B------:R-:W-:Y:S01]  /*18c0*/  FSEL R12, R12, RZ, P1 ;  /* 0x000000ff0c0c7208 */ /* 0x000fe20000800000 */
[----:B--2---:R-:W-:Y:S01]  /*18d0*/  FADD R10, -R13, R10 ;  /* 0x0000000a0d0a7221 */ /* 0x004fe20000000100 */
[----:B------:R-:W-:-:S03]  /*18e0*/  FSEL R15, R7, R2, P0 ;  /* 0x00000002070f7208 */ /* 0x000fc60000000000 */
[C---:B------:R-:W-:Y:S01]  /*18f0*/  FMUL R11, R10.reuse, R10 ;  /* 0x0000000a0a0b7220 */ /* 0x040fe20000400000 */
[----:B------:R-:W-:Y:S01]  /*1900*/  FFMA R10, R10, R12, R13 ;  /* 0x0000000c0a0a7223 */ /* 0x000fe2000000000d */
[----:B----4-:R-:W-:Y:S01]  /*1910*/  FADD R7, R8, R3 ;  /* 0x0000000308077221 */ /* 0x010fe20000000000 */
[----:B------:R-:W-:Y:S01]  /*1920*/  @!P2 FMUL R15, R15, 16777216 ;  /* 0x4b8000000f0fa820 */ /* 0x000fe20000400000 */
[----:B------:R-:W1:Y:S01]  /*1930*/  SHFL.BFLY PT, R3, R2, 0x1, 0x1f ;  /* 0x0c201f0002037f89 */ /* 0x000e6200000e0000 */
[----:B------:R-:W-:Y:S01]  /*1940*/  FMUL R11, R6, R11 ;  /* 0x0000000b060b7220 */ /* 0x000fe20000400000 */
[----:B------:R-:W-:Y:S01]  /*1950*/  @P0 FMUL R9, R9, 0.25 ;  /* 0x3e80000009090820 */ /* 0x000fe20000400000 */
[----:B------:R-:W2:Y:S01]  /*1960*/  MUFU.RCP R6, R15 ;  /* 0x0000000f00067308 */ /* 0x000ea20000001000 */
[----:B------:R-:W3:Y:S01]  /*1970*/  SHFL.BFLY PT, R13, R10, 0x2, 0x1f ;  /* 0x0c401f000a0d7f89 */ /* 0x000ee200000e0000 */
[----:B------:R-:W-:Y:S01]  /*1980*/  FFMA R7, R12, R11, R7 ;  /* 0x0000000b0c077223 */ /* 0x000fe20000000007 */
[----:B------:R-:W-:Y:S01]  /*1990*/  @!P2 FMUL R9, R9, 16777216 ;  /* 0x4b8000000909a820 */ /* 0x000fe20000400000 */
[----:B------:R-:W-:-:S03]  /*19a0*/  FSETP.NEU.AND P0, PT, R2, RZ, PT ;  /* 0x000000ff0200720b */ /* 0x000fc60003f0d000 */
[----:B------:R-:W4:Y:S01]  /*19b0*/  SHFL.BFLY PT, R8, R7, 0x2, 0x1f ;  /* 0x0c401f0007087f89 */ /* 0x000f2200000e0000 */
[----:B--2---:R-:W-:-:S05]  /*19c0*/  FMUL R9, R6, R9 ;  /* 0x0000000906097220 */ /* 0x004fca0000400000 */
[----:B------:R-:W-:Y:S01]  /*19d0*/  FSEL R9, R9, RZ, P0 ;  /* 0x000000ff09097208 */ /* 0x000fe20000000000 */
[----:B-1----:R-:W-:Y:S01]  /*19e0*/  FADD R6, R2, R3 ;  /* 0x0000000302067221 */ /* 0x002fe20000000000 */
[----:B---3--:R-:W-:-:S04]  /*19f0*/  FADD R13, -R10, R13 ;  /* 0x0000000d0a0d7221 */ /* 0x008fc80000000100 */
[C---:B------:R-:W-:Y:S01]  /*1a00*/  FSETP.GEU.AND P1, PT, |R6|.reuse, 1.175494350822287508e-38, PT ;  /* 0x008000000600780b */ /* 0x040fe20003f2e200 */
[C---:B------:R-:W-:Y:S01]  /*1a10*/  FMUL R11, R6.reuse, 0.25 ;  /* 0x3e800000060b7820 */ /* 0x040fe20000400000 */
[----:B------:R-:W-:Y:S01]  /*1a20*/  FSETP.GT.AND P0, PT, |R6|, 8.50705917302346158658e+37, PT ;  /* 0x7e8000000600780b */ /* 0x000fe20003f04200 */
[C---:B------:R-:W-:Y:S01]  /*1a30*/  FFMA R10, R13.reuse, R9, R10 ;  /* 0x000000090d0a7223 */ /* 0x040fe2000000000a */
[----:B------:R-:W-:Y:S01]  /*1a40*/  FMUL R13, R13, R13 ;  /* 0x0000000d0d0d7220 */ /* 0x000fe20000400000 */
[----:B----4-:R-:W-:Y:S01]  /*1a50*/  FADD R8, R7, R8 ;  /* 0x0000000807087221 */ /* 0x010fe20000000000 */
[----:B------:R-:W-:Y:S02]  /*1a60*/  FSEL R11, R11, R6, P0 ;  /* 0x000000060b0b7208 */ /* 0x000fe40000000000 */
[----:B------:R-:W-:Y:S01]  /*1a70*/  FMUL R13, R4, R13 ;  /* 0x0000000d040d7220 */ /* 0x000fe20000400000 */
[----:B------:R-:W1:Y:S03]  /*1a80*/  SHFL.BFLY PT, R7, R10, 0x1, 0x1f ;  /* 0x0c201f000a077f89 */ /* 0x000e6600000e0000 */
[----:B------:R-:W-:Y:S01]  /*1a90*/  FFMA R8, R9, R13, R8 ;  /* 0x0000000d09087223 */ /* 0x000fe20000000008 */
[----:B------:R-:W-:-:S02]  /*1aa0*/  @!P1 FMUL R11, R11, 16777216 ;  /* 0x4b8000000b0b9820 */ /* 0x000fc40000400000 */
[----:B------:R-:W-:Y:S01]  /*1ab0*/  @P0 FMUL R3, R3, 0.25 ;  /* 0x3e80000003030820 */ /* 0x000fe20000400000 */
[----:B------:R-:W-:Y:S01]  /*1ac0*/  LOP3.LUT P0, RZ, R14, 0xf, RZ, 0xc0, !PT ;  /* 0x0000000f0eff7812 */ /* 0x000fe2000780c0ff */
[----:B------:R-:W2:Y:S01]  /*1ad0*/  SHFL.BFLY PT, R9, R8, 0x1, 0x1f ;  /* 0x0c201f0008097f89 */ /* 0x000ea200000e0000 */
[----:B------:R-:W3:Y:S01]  /*1ae0*/  MUFU.RCP R4, R11 ;  /* 0x0000000b00047308 */ /* 0x000ee20000001000 */
[----:B------:R-:W-:Y:S01]  /*1af0*/  @!P1 FMUL R3, R3, 16777216 ;  /* 0x4b80000003039820 */ /* 0x000fe20000400000 */
[----:B------:R-:W-:Y:S02]  /*1b00*/  FSETP.NEU.AND P1, PT, R6, RZ, PT ;  /* 0x000000ff0600720b */ /* 0x000fe40003f2d000 */
[----:B------:R-:W-:Y:S01]  /*1b10*/  ISETP.LT.AND P0, PT, R14, 0x10, !P0 ;  /* 0x000000100e00780c */ /* 0x000fe20004701270 */
[----:B-1----:R-:W-:Y:S01]  /*1b20*/  FADD R7, -R10, R7 ;  /* 0x000000070a077221 */ /* 0x002fe20000000100 */
[----:B---3--:R-:W-:-:S11]  /*1b30*/  FMUL R4, R4, R3 ;  /* 0x0000000304047220 */ /* 0x008fd60000400000 */
[----:B------:R1:W-:Y:S01]  /*1b40*/  @P0 STS [R5+UR4+0x80], R6 ;  /* 0x0000800605000988 */ /* 0x0003e20008000804 */
[C---:B------:R-:W-:Y:S01]  /*1b50*/  FMUL R3, R7.reuse, R7 ;  /* 0x0000000707037220 */ /* 0x040fe20000400000 */
[----:B------:R-:W-:Y:S01]  /*1b60*/  FSEL R4, R4, RZ, P1 ;  /* 0x000000ff04047208 */ /* 0x000fe20000800000 */
[----:B--2---:R-:W-:Y:S02]  /*1b70*/  FADD R9, R8, R9 ;  /* 0x0000000908097221 */ /* 0x004fe40000000000 */
[----:B------:R-:W-:Y:S02]  /*1b80*/  FMUL R3, R2, R3 ;  /* 0x0000000302037220 */ /* 0x000fe40000400000 */
[----:B------:R-:W-:Y:S02]  /*1b90*/  FFMA R10, R7, R4, R10 ;  /* 0x00000004070a7223 */ /* 0x000fe4000000000a */
[----:B------:R-:W-:Y:S02]  /*1ba0*/  FFMA R4, R4, R3, R9 ;  /* 0x0000000304047223 */ /* 0x000fe40000000009 */
[----:B------:R-:W2:Y:S01]  /*1bb0*/  LDC.64 R2, c[0x0][0x228] ;  /* 0x00008a00ff027b82 */ /* 0x000ea20000000a00 */
[----:B------:R-:W-:Y:S04]  /*1bc0*/  @P0 STS [R5+UR4], R10 ;  /* 0x0000000a05000988 */ /* 0x000fe80008000804 */
[----:B------:R-:W-:Y:S03]  /*1bd0*/  @P0 STS [R5+UR4+0x40], R4 ;  /* 0x0000400405000988 */ /* 0x000fe60008000804 */
[----:B------:R-:W-:Y:S01]  /*1be0*/  BAR.SYNC.DEFER_BLOCKING 0x0 ;  /* 0x0000000000007b1d */ /* 0x000fe20000010000 */
[----:B------:R-:W-:-:S04]  /*1bf0*/  LOP3.LUT P0, RZ, R14, 0x1ff, RZ, 0xc0, !PT ;  /* 0x000001ff0eff7812 */ /* 0x000fc8000780c0ff */
[----:B------:R-:W-:-:S03]  /*1c00*/  ISETP.LT.AND P0, PT, R0, 0x400, !P0 ;  /* 0x000004000000780c */ /* 0x000fc60004701270 */
[----:B------:R-:W1:Y:S01]  /*1c10*/  LDC.64 R8, c[0x0][0x230] ;  /* 0x00008c00ff087b82 */ /* 0x000e620000000a00 */
[C---:B--2---:R-:W-:Y:S01]  /*1c20*/  IMAD.WIDE R2, R0.reuse, 0x4, R2 ;  /* 0x0000000400027825 */ /* 0x044fe200078e0202 */
[----:B------:R-:W2:Y:S04]  /*1c30*/  LDS R11, [UR4] ;  /* 0x00000004ff0b7984 */ /* 0x000ea80008000800 */
[----:B------:R-:W3:Y:S01]  /*1c40*/  LDS R13, [UR4+0x40] ;  /* 0x00004004ff0d7984 */ /* 0x000ee20008000800 */
[----:B-1----:R-:W-:-:S03]  /*1c50*/  IMAD.WIDE R6, R0, 0x4, R8 ;  /* 0x0000000400067825 */ /* 0x002fc600078e0208 */
[----:B--2---:R1:W-:Y:S04]  /*1c60*/  @P0 STG.E desc[UR6][R2.64], R11 ;  /* 0x0000000b02000986 */ /* 0x0043e8000c101906 */
[----:B---3--:R1:W-:Y:S01]  /*1c70*/  @P0 STG.E desc[UR6][R6.64], R13 ;  /* 0x0000000d06000986 */ /* 0x0083e2000c101906 */
[----:B------:R-:W-:Y:S05]  /*1c80*/  @!P0 EXIT ;  /* 0x000000000000894d */ /* 0x000fea0003800000 */
[----:B------:R-:W0:Y:S01]  /*1c90*/  LDS R5, [UR4+0x80] ;  /* 0x00008004ff057984 */ /* 0x000e220008000800 */
[----:B-1----:R-:W1:Y:S02]  /*1ca0*/  LDC.64 R2, c[0x0][0x238] ;  /* 0x00008e00ff027b82 */ /* 0x002e640000000a00 */
[----:B-1----:R-:W-:-:S05]  /*1cb0*/  IMAD.WIDE R2, R0, 0x4, R2 ;  /* 0x0000000400027825 */ /* 0x002fca00078e0202 */
[----:B0-----:R-:W-:Y:S01]  /*1cc0*/  STG.E desc[UR6][R2.64], R5 ;  /* 0x0000000502007986 */ /* 0x001fe2000c101906 */
[----:B------:R-:W-:Y:S05]  /*1cd0*/  EXIT ;  /* 0x000000000000794d */ /* 0x000fea0003800000 */
.L_x_0:
[----:B------:R-:W-:-:S00]  /*1ce0*/  BRA `(.L_x_0) ;  /* 0xfffffffc00fc7947 */ /* 0x000fc0000383ffff */
[----:B------:R-:W-:-:S00]  /*1cf0*/  NOP ;  /* 0x0000000000007918 */ /* 0x000fc00000000000 */
        /* <DEDUP_REMOVED lines=8> */
.L_x_1:


//--------------------- .nv.shared.triton_red_fused_convolution_native_group_norm_11 --------------------------
	.section	.nv.shared.triton_red_fused_convolution_native_group_norm_11,"aw",@nobits
	.sectionflags	@""
	.align	16
	.zero		1024


//--------------------- .nv.constant0.triton_red_fused_convolution_native_group_norm_11 --------------------------
	.section	.nv.constant0.triton_red_fused_convolution_native_group_norm_11,"a",@progbits
	.sectionflags	@""
	.align	4
.nv.constant0.triton_red_fused_convolution_native_group_norm_11:
	.zero		584
